//
// Generated by NVIDIA NVVM Compiler
//
// Compiler Build ID: CL-36424714
// Cuda compilation tools, release 13.0, V13.0.88
// Based on NVVM 20.0.0
//

.version 9.0
.target sm_100
.address_size 64

	// .globl	_Z12kernelCalcMuPdS_iiddddi

.visible .entry _Z12kernelCalcMuPdS_iiddddi(
	.param .u64 .ptr .align 1 _Z12kernelCalcMuPdS_iiddddi_param_0,
	.param .u64 .ptr .align 1 _Z12kernelCalcMuPdS_iiddddi_param_1,
	.param .u32 _Z12kernelCalcMuPdS_iiddddi_param_2,
	.param .u32 _Z12kernelCalcMuPdS_iiddddi_param_3,
	.param .f64 _Z12kernelCalcMuPdS_iiddddi_param_4,
	.param .f64 _Z12kernelCalcMuPdS_iiddddi_param_5,
	.param .f64 _Z12kernelCalcMuPdS_iiddddi_param_6,
	.param .f64 _Z12kernelCalcMuPdS_iiddddi_param_7,
	.param .u32 _Z12kernelCalcMuPdS_iiddddi_param_8
)
{
	.reg .pred 	%p<7>;
	.reg .b32 	%r<24>;
	.reg .b64 	%rd<19>;
	.reg .b64 	%fd<30>;

	ld.param.u64 	%rd1, [_Z12kernelCalcMuPdS_iiddddi_param_0];
	ld.param.u64 	%rd2, [_Z12kernelCalcMuPdS_iiddddi_param_1];
	ld.param.u32 	%r5, [_Z12kernelCalcMuPdS_iiddddi_param_2];
	ld.param.u32 	%r6, [_Z12kernelCalcMuPdS_iiddddi_param_3];
	ld.param.f64 	%fd1, [_Z12kernelCalcMuPdS_iiddddi_param_4];
	ld.param.f64 	%fd2, [_Z12kernelCalcMuPdS_iiddddi_param_5];
	ld.param.f64 	%fd3, [_Z12kernelCalcMuPdS_iiddddi_param_6];
	ld.param.f64 	%fd4, [_Z12kernelCalcMuPdS_iiddddi_param_7];
	mov.u32 	%r7, %tid.x;
	mov.u32 	%r8, %ctaid.x;
	mov.u32 	%r9, %ntid.x;
	mad.lo.s32 	%r1, %r8, %r9, %r7;
	mov.u32 	%r10, %tid.y;
	mov.u32 	%r11, %ctaid.y;
	mov.u32 	%r12, %ntid.y;
	mad.lo.s32 	%r2, %r11, %r12, %r10;
	mul.lo.s32 	%r3, %r6, %r1;
	add.s32 	%r4, %r3, %r2;
	mul.lo.s32 	%r13, %r6, %r5;
	setp.ge.s32 	%p1, %r4, %r13;
	@%p1 bra 	$L__BB0_3;
	setp.lt.s32 	%p2, %r1, 1;
	add.s32 	%r14, %r5, -1;
	setp.ge.s32 	%p3, %r1, %r14;
	or.pred  	%p4, %p2, %p3;
	@%p4 bra 	$L__BB0_3;
	cvta.to.global.u64 	%rd3, %rd2;
	mul.wide.s32 	%rd4, %r4, 8;
	add.s64 	%rd5, %rd3, %rd4;
	ld.global.f64 	%fd5, [%rd5];
	add.s32 	%r15, %r3, %r6;
	mul.wide.s32 	%rd6, %r6, 8;
	add.s64 	%rd7, %rd5, %rd6;
	ld.global.f64 	%fd6, [%rd7];
	shl.b32 	%r16, %r6, 1;
	sub.s32 	%r17, %r15, %r16;
	add.s32 	%r18, %r17, %r2;
	mul.wide.s32 	%rd8, %r18, 8;
	add.s64 	%rd9, %rd3, %rd8;
	ld.global.f64 	%fd7, [%rd9];
	add.s32 	%r19, %r2, 1;
	add.s32 	%r20, %r6, -1;
	setp.eq.s32 	%p5, %r2, %r20;
	selp.b32 	%r21, 0, %r19, %p5;
	add.s32 	%r22, %r21, %r3;
	mul.wide.s32 	%rd10, %r22, 8;
	add.s64 	%rd11, %rd3, %rd10;
	ld.global.f64 	%fd8, [%rd11];
	cvt.s64.s32 	%rd12, %r3;
	setp.eq.s32 	%p6, %r2, 0;
	selp.b32 	%r23, %r6, %r2, %p6;
	cvt.s64.s32 	%rd13, %r23;
	add.s64 	%rd14, %rd13, %rd12;
	shl.b64 	%rd15, %rd14, 3;
	add.s64 	%rd16, %rd3, %rd15;
	ld.global.f64 	%fd9, [%rd16+-8];
	add.f64 	%fd10, %fd3, %fd3;
	mul.f64 	%fd11, %fd10, %fd5;
	mov.f64 	%fd12, 0d3FF0000000000000;
	sub.f64 	%fd13, %fd12, %fd5;
	mul.f64 	%fd14, %fd11, %fd13;
	add.f64 	%fd15, %fd5, %fd5;
	sub.f64 	%fd16, %fd12, %fd15;
	mul.f64 	%fd17, %fd14, %fd16;
	add.f64 	%fd18, %fd6, %fd7;
	sub.f64 	%fd19, %fd18, %fd15;
	mul.f64 	%fd20, %fd1, %fd1;
	div.rn.f64 	%fd21, %fd19, %fd20;
	add.f64 	%fd22, %fd8, %fd9;
	sub.f64 	%fd23, %fd22, %fd15;
	mul.f64 	%fd24, %fd2, %fd2;
	div.rn.f64 	%fd25, %fd23, %fd24;
	add.f64 	%fd26, %fd21, %fd25;
	add.f64 	%fd27, %fd4, %fd4;
	mul.f64 	%fd28, %fd27, %fd26;
	sub.f64 	%fd29, %fd17, %fd28;
	cvta.to.global.u64 	%rd17, %rd1;
	add.s64 	%rd18, %rd17, %rd4;
	st.global.f64 	[%rd18], %fd29;
$L__BB0_3:
	ret;

}
	// .globl	_Z12kernelCalComPdS_S_iiddddi
.visible .entry _Z12kernelCalComPdS_S_iiddddi(
	.param .u64 .ptr .align 1 _Z12kernelCalComPdS_S_iiddddi_param_0,
	.param .u64 .ptr .align 1 _Z12kernelCalComPdS_S_iiddddi_param_1,
	.param .u64 .ptr .align 1 _Z12kernelCalComPdS_S_iiddddi_param_2,
	.param .u32 _Z12kernelCalComPdS_S_iiddddi_param_3,
	.param .u32 _Z12kernelCalComPdS_S_iiddddi_param_4,
	.param .f64 _Z12kernelCalComPdS_S_iiddddi_param_5,
	.param .f64 _Z12kernelCalComPdS_S_iiddddi_param_6,
	.param .f64 _Z12kernelCalComPdS_S_iiddddi_param_7,
	.param .f64 _Z12kernelCalComPdS_S_iiddddi_param_8,
	.param .u32 _Z12kernelCalComPdS_S_iiddddi_param_9
)
{
	.reg .pred 	%p<7>;
	.reg .b32 	%r<24>;
	.reg .b64 	%rd<24>;
	.reg .b64 	%fd<30>;

	ld.param.u64 	%rd2, [_Z12kernelCalComPdS_S_iiddddi_param_1];
	ld.param.u32 	%r5, [_Z12kernelCalComPdS_S_iiddddi_param_3];
	ld.param.u32 	%r6, [_Z12kernelCalComPdS_S_iiddddi_param_4];
	ld.param.f64 	%fd1, [_Z12kernelCalComPdS_S_iiddddi_param_5];
	ld.param.f64 	%fd2, [_Z12kernelCalComPdS_S_iiddddi_param_6];
	ld.param.f64 	%fd3, [_Z12kernelCalComPdS_S_iiddddi_param_7];
	ld.param.f64 	%fd4, [_Z12kernelCalComPdS_S_iiddddi_param_8];
	mov.u32 	%r7, %tid.x;
	mov.u32 	%r8, %ctaid.x;
	mov.u32 	%r9, %ntid.x;
	mad.lo.s32 	%r1, %r8, %r9, %r7;
	mov.u32 	%r10, %tid.y;
	mov.u32 	%r11, %ctaid.y;
	mov.u32 	%r12, %ntid.y;
	mad.lo.s32 	%r2, %r11, %r12, %r10;
	mul.lo.s32 	%r3, %r6, %r1;
	add.s32 	%r4, %r3, %r2;
	mul.lo.s32 	%r13, %r6, %r5;
	setp.ge.s32 	%p1, %r4, %r13;
	@%p1 bra 	$L__BB1_3;
	setp.lt.s32 	%p2, %r1, 1;
	add.s32 	%r14, %r5, -1;
	setp.ge.s32 	%p3, %r1, %r14;
	or.pred  	%p4, %p2, %p3;
	@%p4 bra 	$L__BB1_3;
	ld.param.u64 	%rd23, [_Z12kernelCalComPdS_S_iiddddi_param_2];
	ld.param.u64 	%rd22, [_Z12kernelCalComPdS_S_iiddddi_param_0];
	cvta.to.global.u64 	%rd4, %rd22;
	cvta.to.global.u64 	%rd5, %rd23;
	mul.wide.s32 	%rd6, %r4, 8;
	add.s64 	%rd7, %rd5, %rd6;
	ld.global.f64 	%fd5, [%rd7];
	add.s64 	%rd8, %rd4, %rd6;
	ld.global.f64 	%fd6, [%rd8];
	add.s32 	%r15, %r3, %r6;
	mul.wide.s32 	%rd9, %r6, 8;
	add.s64 	%rd10, %rd8, %rd9;
	ld.global.f64 	%fd7, [%rd10];
	shl.b32 	%r16, %r6, 1;
	sub.s32 	%r17, %r15, %r16;
	add.s32 	%r18, %r17, %r2;
	mul.wide.s32 	%rd11, %r18, 8;
	add.s64 	%rd12, %rd4, %rd11;
	ld.global.f64 	%fd8, [%rd12];
	add.s32 	%r19, %r2, 1;
	add.s32 	%r20, %r6, -1;
	setp.eq.s32 	%p5, %r2, %r20;
	selp.b32 	%r21, 0, %r19, %p5;
	add.s32 	%r22, %r21, %r3;
	mul.wide.s32 	%rd13, %r22, 8;
	add.s64 	%rd14, %rd4, %rd13;
	ld.global.f64 	%fd9, [%rd14];
	cvt.s64.s32 	%rd15, %r3;
	setp.eq.s32 	%p6, %r2, 0;
	selp.b32 	%r23, %r6, %r2, %p6;
	cvt.s64.s32 	%rd16, %r23;
	add.s64 	%rd17, %rd16, %rd15;
	shl.b64 	%rd18, %rd17, 3;
	add.s64 	%rd19, %rd4, %rd18;
	ld.global.f64 	%fd10, [%rd19+-8];
	sub.f64 	%fd11, %fd7, %fd6;
	div.rn.f64 	%fd12, %fd11, %fd1;
	sub.f64 	%fd13, %fd6, %fd8;
	div.rn.f64 	%fd14, %fd13, %fd1;
	sub.f64 	%fd15, %fd9, %fd6;
	div.rn.f64 	%fd16, %fd15, %fd2;
	sub.f64 	%fd17, %fd6, %fd10;
	div.rn.f64 	%fd18, %fd17, %fd2;
	mul.f64 	%fd19, %fd4, %fd14;
	mul.f64 	%fd20, %fd4, %fd12;
	sub.f64 	%fd21, %fd19, %fd20;
	div.rn.f64 	%fd22, %fd21, %fd1;
	mul.f64 	%fd23, %fd4, %fd18;
	mul.f64 	%fd24, %fd4, %fd16;
	sub.f64 	%fd25, %fd23, %fd24;
	div.rn.f64 	%fd26, %fd25, %fd2;
	add.f64 	%fd27, %fd22, %fd26;
	mul.f64 	%fd28, %fd3, %fd27;
	sub.f64 	%fd29, %fd5, %fd28;
	cvta.to.global.u64 	%rd20, %rd2;
	add.s64 	%rd21, %rd20, %rd6;
	st.global.f64 	[%rd21], %fd29;
$L__BB1_3:
	ret;

}
	// .globl	_Z12kernelUpdPhiPdS_iii
.visible .entry _Z12kernelUpdPhiPdS_iii(
	.param .u64 .ptr .align 1 _Z12kernelUpdPhiPdS_iii_param_0,
	.param .u64 .ptr .align 1 _Z12kernelUpdPhiPdS_iii_param_1,
	.param .u32 _Z12kernelUpdPhiPdS_iii_param_2,
	.param .u32 _Z12kernelUpdPhiPdS_iii_param_3,
	.param .u32 _Z12kernelUpdPhiPdS_iii_param_4
)
{
	.reg .pred 	%p<2>;
	.reg .b32 	%r<13>;
	.reg .b64 	%rd<8>;
	.reg .b64 	%fd<2>;

	ld.param.u64 	%rd1, [_Z12kernelUpdPhiPdS_iii_param_0];
	ld.param.u64 	%rd2, [_Z12kernelUpdPhiPdS_iii_param_1];
	ld.param.u32 	%r2, [_Z12kernelUpdPhiPdS_iii_param_2];
	ld.param.u32 	%r3, [_Z12kernelUpdPhiPdS_iii_param_3];
	mov.u32 	%r4, %tid.x;
	mov.u32 	%r5, %ctaid.x;
	mov.u32 	%r6, %ntid.x;
	mad.lo.s32 	%r7, %r5, %r6, %r4;
	mov.u32 	%r8, %tid.y;
	mov.u32 	%r9, %ctaid.y;
	mov.u32 	%r10, %ntid.y;
	mad.lo.s32 	%r11, %r9, %r10, %r8;
	mad.lo.s32 	%r1, %r3, %r7, %r11;
	mul.lo.s32 	%r12, %r3, %r2;
	setp.ge.s32 	%p1, %r1, %r12;
	@%p1 bra 	$L__BB2_2;
	cvta.to.global.u64 	%rd3, %rd1;
	cvta.to.global.u64 	%rd4, %rd2;
	mul.wide.s32 	%rd5, %r1, 8;
	add.s64 	%rd6, %rd3, %rd5;
	ld.global.f64 	%fd1, [%rd6];
	add.s64 	%rd7, %rd4, %rd5;
	st.global.f64 	[%rd7], %fd1;
$L__BB2_2:
	ret;

}


// ===== COMPILED SASS (sm_100) =====

	.target	sm_100

	.elftype	@"ET_EXEC"


//--------------------- .note.nv.tkinfo           --------------------------
	.section	.note.nv.tkinfo,"",@"SHT_NOTE"
	.sectionflags	@"SHF_NOTE_NV_TKINFO"
	.tkinfo
        /*0018*/ 	.word	0x00000002
        /*0030*/ 	.string	""
        /*0030*/ 	.string	"ptxas"
        /*0030*/ 	.string	"Cuda compilation tools, release 13.0, V13.0.88"
        /*0030*/ 	.string	"Build cuda_13.0.r13.0/compiler.36424714_0"
        /*0030*/ 	.string	"-arch sm_100 -m 64 "



//--------------------- .note.nv.cuinfo           --------------------------
	.section	.note.nv.cuinfo,"",@"SHT_NOTE"
	.sectionflags	@"SHF_NOTE_NV_CUINFO"
        /*0018*/ 	.short	0x0002
        /*001a*/ 	.short	0x0064
        /*001c*/ 	.short	0x0082
	.zero		2


//--------------------- .nv.info                  --------------------------
	.section	.nv.info,"",@"SHT_CUDA_INFO"
	.align	4


	//----- nvinfo : EIATTR_REGCOUNT
	.align		4
        /*0000*/ 	.byte	0x04, 0x2f
        /*0002*/ 	.short	(.L_1 - .L_0)
	.align		4
.L_0:
        /*0004*/ 	.word	index@(_Z12kernelCalcMuPdS_iiddddi)
        /*0008*/ 	.word	0x00000020


	//----- nvinfo : EIATTR_FRAME_SIZE
	.align		4
.L_1:
        /*000c*/ 	.byte	0x04, 0x11
        /*000e*/ 	.short	(.L_3 - .L_2)
	.align		4
.L_2:
        /*0010*/ 	.word	index@($__internal_1_$__cuda_sm20_div_rn_f64_full)
        /*0014*/ 	.word	0x00000000


	//----- nvinfo : EIATTR_FRAME_SIZE
	.align		4
.L_3:
        /*0018*/ 	.byte	0x04, 0x11
        /*001a*/ 	.short	(.L_5 - .L_4)
	.align		4
.L_4:
        /*001c*/ 	.word	index@(_Z12kernelCalcMuPdS_iiddddi)
        /*0020*/ 	.word	0x00000000


	//----- nvinfo : EIATTR_REGCOUNT
	.align		4
.L_5:
        /*0024*/ 	.byte	0x04, 0x2f
        /*0026*/ 	.short	(.L_7 - .L_6)
	.align		4
.L_6:
        /*0028*/ 	.word	index@(_Z12kernelCalComPdS_S_iiddddi)
        /*002c*/ 	.word	0x00000022


	//----- nvinfo : EIATTR_FRAME_SIZE
	.align		4
.L_7:
        /*0030*/ 	.byte	0x04, 0x11
        /*0032*/ 	.short	(.L_9 - .L_8)
	.align		4
.L_8:
        /*0034*/ 	.word	index@($__internal_0_$__cuda_sm20_div_rn_f64_full)
        /*0038*/ 	.word	0x00000000


	//----- nvinfo : EIATTR_FRAME_SIZE
	.align		4
.L_9:
        /*003c*/ 	.byte	0x04, 0x11
        /*003e*/ 	.short	(.L_11 - .L_10)
	.align		4
.L_10:
        /*0040*/ 	.word	index@(_Z12kernelCalComPdS_S_iiddddi)
        /*0044*/ 	.word	0x00000000


	//----- nvinfo : EIATTR_REGCOUNT
	.align		4
.L_11:
        /*0048*/ 	.byte	0x04, 0x2f
        /*004a*/ 	.short	(.L_13 - .L_12)
	.align		4
.L_12:
        /*004c*/ 	.word	index@(_Z12kernelUpdPhiPdS_iii)
        /*0050*/ 	.word	0x0000000a


	//----- nvinfo : EIATTR_FRAME_SIZE
	.align		4
.L_13:
        /*0054*/ 	.byte	0x04, 0x11
        /*0056*/ 	.short	(.L_15 - .L_14)
	.align		4
.L_14:
        /*0058*/ 	.word	index@(_Z12kernelUpdPhiPdS_iii)
        /*005c*/ 	.word	0x00000000


	//----- nvinfo : EIATTR_MIN_STACK_SIZE
	.align		4
.L_15:
        /*0060*/ 	.byte	0x04, 0x12
        /*0062*/ 	.short	(.L_17 - .L_16)
	.align		4
.L_16:
        /*0064*/ 	.word	index@(_Z12kernelUpdPhiPdS_iii)
        /*0068*/ 	.word	0x00000000


	//----- nvinfo : EIATTR_MIN_STACK_SIZE
	.align		4
.L_17:
        /*006c*/ 	.byte	0x04, 0x12
        /*006e*/ 	.short	(.L_19 - .L_18)
	.align		4
.L_18:
        /*0070*/ 	.word	index@(_Z12kernelCalComPdS_S_iiddddi)
        /*0074*/ 	.word	0x00000000


	//----- nvinfo : EIATTR_MIN_STACK_SIZE
	.align		4
.L_19:
        /*0078*/ 	.byte	0x04, 0x12
        /*007a*/ 	.short	(.L_21 - .L_20)
	.align		4
.L_20:
        /*007c*/ 	.word	index@(_Z12kernelCalcMuPdS_iiddddi)
        /*0080*/ 	.word	0x00000000
.L_21:


//--------------------- .nv.compat                --------------------------
	.section	.nv.compat,"",@"SHT_CUDA_COMPAT_INFO"
	.align	4
        /*0000*/ 	.byte	0x02, 0x09, 0x00, 0x00, 0x02, 0x02, 0x01, 0x00, 0x02, 0x05, 0x05, 0x00, 0x03, 0x07, 0x01, 0x01
        /*0010*/ 	.byte	0x02, 0x03, 0x00, 0x00, 0x02, 0x06, 0x01, 0x00, 0x04, 0x0b, 0x08, 0x00, 0x01, 0x00, 0x00, 0x00
        /*0020*/ 	.byte	0x00, 0x00, 0x00, 0x00


//--------------------- .nv.info._Z12kernelUpdPhiPdS_iii --------------------------
	.section	.nv.info._Z12kernelUpdPhiPdS_iii,"",@"SHT_CUDA_INFO"
	.sectionflags	@""
	.align	4


	//----- nvinfo : EIATTR_CUDA_API_VERSION
	.align		4
        /*0000*/ 	.byte	0x04, 0x37
        /*0002*/ 	.short	(.L_23 - .L_22)
.L_22:
        /*0004*/ 	.word	0x00000082


	//----- nvinfo : EIATTR_KPARAM_INFO
	.align		4
.L_23:
        /*0008*/ 	.byte	0x04, 0x17
        /*000a*/ 	.short	(.L_25 - .L_24)
.L_24:
        /*000c*/ 	.word	0x00000000
        /*0010*/ 	.short	0x0004
        /*0012*/ 	.short	0x0018
        /*0014*/ 	.byte	0x00, 0xf0, 0x11, 0x00


	//----- nvinfo : EIATTR_KPARAM_INFO
	.align		4
.L_25:
        /*0018*/ 	.byte	0x04, 0x17
        /*001a*/ 	.short	(.L_27 - .L_26)
.L_26:
        /*001c*/ 	.word	0x00000000
        /*0020*/ 	.short	0x0003
        /*0022*/ 	.short	0x0014
        /*0024*/ 	.byte	0x00, 0xf0, 0x11, 0x00


	//----- nvinfo : EIATTR_KPARAM_INFO
	.align		4
.L_27:
        /*0028*/ 	.byte	0x04, 0x17
        /*002a*/ 	.short	(.L_29 - .L_28)
.L_28:
        /*002c*/ 	.word	0x00000000
        /*0030*/ 	.short	0x0002
        /*0032*/ 	.short	0x0010
        /*0034*/ 	.byte	0x00, 0xf0, 0x11, 0x00


	//----- nvinfo : EIATTR_KPARAM_INFO
	.align		4
.L_29:
        /*0038*/ 	.byte	0x04, 0x17
        /*003a*/ 	.short	(.L_31 - .L_30)
.L_30:
        /*003c*/ 	.word	0x00000000
        /*0040*/ 	.short	0x0001
        /*0042*/ 	.short	0x0008
        /*0044*/ 	.byte	0x00, 0xf5, 0x21, 0x00


	//----- nvinfo : EIATTR_KPARAM_INFO
	.align		4
.L_31:
        /*0048*/ 	.byte	0x04, 0x17
        /*004a*/ 	.short	(.L_33 - .L_32)
.L_32:
        /*004c*/ 	.word	0x00000000
        /*0050*/ 	.short	0x0000
        /*0052*/ 	.short	0x0000
        /*0054*/ 	.byte	0x00, 0xf5, 0x21, 0x00


	//----- nvinfo : EIATTR_SPARSE_MMA_MASK
	.align		4
.L_33:
        /*0058*/ 	.byte	0x03, 0x50
        /*005a*/ 	.short	0x0000


	//----- nvinfo : EIATTR_MAXREG_COUNT
	.align		4
        /*005c*/ 	.byte	0x03, 0x1b
        /*005e*/ 	.short	0x00ff


	//----- nvinfo : EIATTR_MERCURY_ISA_VERSION
	.align		4
        /*0060*/ 	.byte	0x03, 0x5f
        /*0062*/ 	.short	0x0101


	//----- nvinfo : EIATTR_VRC_CTA_INIT_COUNT
	.align		4
        /*0064*/ 	.byte	0x02, 0x4a
	.zero		1
	.zero		1


	//----- nvinfo : EIATTR_EXIT_INSTR_OFFSETS
	.align		4
        /*0068*/ 	.byte	0x04, 0x1c
        /*006a*/ 	.short	(.L_35 - .L_34)


	//   ....[0]....
.L_34:
        /*006c*/ 	.word	0x000000d0


	//   ....[1]....
        /*0070*/ 	.word	0x00000150


	//----- nvinfo : EIATTR_CBANK_PARAM_SIZE
	.align		4
.L_35:
        /*0074*/ 	.byte	0x03, 0x19
        /*0076*/ 	.short	0x001c


	//----- nvinfo : EIATTR_PARAM_CBANK
	.align		4
        /*0078*/ 	.byte	0x04, 0x0a
        /*007a*/ 	.short	(.L_37 - .L_36)
	.align		4
.L_36:
        /*007c*/ 	.word	index@(.nv.constant0._Z12kernelUpdPhiPdS_iii)
        /*0080*/ 	.short	0x0380
        /*0082*/ 	.short	0x001c


	//----- nvinfo : EIATTR_SW_WAR
	.align		4
.L_37:
        /*0084*/ 	.byte	0x04, 0x36
        /*0086*/ 	.short	(.L_39 - .L_38)
.L_38:
        /*0088*/ 	.word	0x00000008
.L_39:


//--------------------- .nv.info._Z12kernelCalComPdS_S_iiddddi --------------------------
	.section	.nv.info._Z12kernelCalComPdS_S_iiddddi,"",@"SHT_CUDA_INFO"
	.sectionflags	@""
	.align	4


	//----- nvinfo : EIATTR_CUDA_API_VERSION
	.align		4
        /*0000*/ 	.byte	0x04, 0x37
        /*0002*/ 	.short	(.L_41 - .L_40)
.L_40:
        /*0004*/ 	.word	0x00000082


	//----- nvinfo : EIATTR_KPARAM_INFO
	.align		4
.L_41:
        /*0008*/ 	.byte	0x04, 0x17
        /*000a*/ 	.short	(.L_43 - .L_42)
.L_42:
        /*000c*/ 	.word	0x00000000
        /*0010*/ 	.short	0x0009
        /*0012*/ 	.short	0x0040
        /*0014*/ 	.byte	0x00, 0xf0, 0x11, 0x00


	//----- nvinfo : EIATTR_KPARAM_INFO
	.align		4
.L_43:
        /*0018*/ 	.byte	0x04, 0x17
        /*001a*/ 	.short	(.L_45 - .L_44)
.L_44:
        /*001c*/ 	.word	0x00000000
        /*0020*/ 	.short	0x0008
        /*0022*/ 	.short	0x0038
        /*0024*/ 	.byte	0x00, 0xf0, 0x21, 0x00


	//----- nvinfo : EIATTR_KPARAM_INFO
	.align		4
.L_45:
        /*0028*/ 	.byte	0x04, 0x17
        /*002a*/ 	.short	(.L_47 - .L_46)
.L_46:
        /*002c*/ 	.word	0x00000000
        /*0030*/ 	.short	0x0007
        /*0032*/ 	.short	0x0030
        /*0034*/ 	.byte	0x00, 0xf0, 0x21, 0x00


	//----- nvinfo : EIATTR_KPARAM_INFO
	.align		4
.L_47:
        /*0038*/ 	.byte	0x04, 0x17
        /*003a*/ 	.short	(.L_49 - .L_48)
.L_48:
        /*003c*/ 	.word	0x00000000
        /*0040*/ 	.short	0x0006
        /*0042*/ 	.short	0x0028
        /*0044*/ 	.byte	0x00, 0xf0, 0x21, 0x00


	//----- nvinfo : EIATTR_KPARAM_INFO
	.align		4
.L_49:
        /*0048*/ 	.byte	0x04, 0x17
        /*004a*/ 	.short	(.L_51 - .L_50)
.L_50:
        /*004c*/ 	.word	0x00000000
        /*0050*/ 	.short	0x0005
        /*0052*/ 	.short	0x0020
        /*0054*/ 	.byte	0x00, 0xf0, 0x21, 0x00


	//----- nvinfo : EIATTR_KPARAM_INFO
	.align		4
.L_51:
        /*0058*/ 	.byte	0x04, 0x17
        /*005a*/ 	.short	(.L_53 - .L_52)
.L_52:
        /*005c*/ 	.word	0x00000000
        /*0060*/ 	.short	0x0004
        /*0062*/ 	.short	0x001c
        /*0064*/ 	.byte	0x00, 0xf0, 0x11, 0x00


	//----- nvinfo : EIATTR_KPARAM_INFO
	.align		4
.L_53:
        /*0068*/ 	.byte	0x04, 0x17
        /*006a*/ 	.short	(.L_55 - .L_54)
.L_54:
        /*006c*/ 	.word	0x00000000
        /*0070*/ 	.short	0x0003
        /*0072*/ 	.short	0x0018
        /*0074*/ 	.byte	0x00, 0xf0, 0x11, 0x00


	//----- nvinfo : EIATTR_KPARAM_INFO
	.align		4
.L_55:
        /*0078*/ 	.byte	0x04, 0x17
        /*007a*/ 	.short	(.L_57 - .L_56)
.L_56:
        /*007c*/ 	.word	0x00000000
        /*0080*/ 	.short	0x0002
        /*0082*/ 	.short	0x0010
        /*0084*/ 	.byte	0x00, 0xf5, 0x21, 0x00


	//----- nvinfo : EIATTR_KPARAM_INFO
	.align		4
.L_57:
        /*0088*/ 	.byte	0x04, 0x17
        /*008a*/ 	.short	(.L_59 - .L_58)
.L_58:
        /*008c*/ 	.word	0x00000000
        /*0090*/ 	.short	0x0001
        /*0092*/ 	.short	0x0008
        /*0094*/ 	.byte	0x00, 0xf5, 0x21, 0x00


	//----- nvinfo : EIATTR_KPARAM_INFO
	.align		4
.L_59:
        /*0098*/ 	.byte	0x04, 0x17
        /*009a*/ 	.short	(.L_61 - .L_60)
.L_60:
        /*009c*/ 	.word	0x00000000
        /*00a0*/ 	.short	0x0000
        /*00a2*/ 	.short	0x0000
        /*00a4*/ 	.byte	0x00, 0xf5, 0x21, 0x00


	//----- nvinfo : EIATTR_SPARSE_MMA_MASK
	.align		4
.L_61:
        /*00a8*/ 	.byte	0x03, 0x50
        /*00aa*/ 	.short	0x0000


	//----- nvinfo : EIATTR_MAXREG_COUNT
	.align		4
        /*00ac*/ 	.byte	0x03, 0x1b
        /*00ae*/ 	.short	0x00ff


	//----- nvinfo : EIATTR_MERCURY_ISA_VERSION
	.align		4
        /*00b0*/ 	.byte	0x03, 0x5f
        /*00b2*/ 	.short	0x0101


	//----- nvinfo : EIATTR_VRC_CTA_INIT_COUNT
	.align		4
        /*00b4*/ 	.byte	0x02, 0x4a
	.zero		1
	.zero		1


	//----- nvinfo : EIATTR_EXIT_INSTR_OFFSETS
	.align		4
        /*00b8*/ 	.byte	0x04, 0x1c
        /*00ba*/ 	.short	(.L_63 - .L_62)


	//   ....[0]....
.L_62:
        /*00bc*/ 	.word	0x000000e0


	//   ....[1]....
        /*00c0*/ 	.word	0x00000120


	//   ....[2]....
        /*00c4*/ 	.word	0x00000d80


	//----- nvinfo : EIATTR_CRS_STACK_SIZE
	.align		4
.L_63:
        /*00c8*/ 	.byte	0x04, 0x1e
        /*00ca*/ 	.short	(.L_65 - .L_64)
.L_64:
        /*00cc*/ 	.word	0x00000000


	//----- nvinfo : EIATTR_CBANK_PARAM_SIZE
	.align		4
.L_65:
        /*00d0*/ 	.byte	0x03, 0x19
        /*00d2*/ 	.short	0x0044


	//----- nvinfo : EIATTR_PARAM_CBANK
	.align		4
        /*00d4*/ 	.byte	0x04, 0x0a
        /*00d6*/ 	.short	(.L_67 - .L_66)
	.align		4
.L_66:
        /*00d8*/ 	.word	index@(.nv.constant0._Z12kernelCalComPdS_S_iiddddi)
        /*00dc*/ 	.short	0x0380
        /*00de*/ 	.short	0x0044


	//----- nvinfo : EIATTR_SW_WAR
	.align		4
.L_67:
        /*00e0*/ 	.byte	0x04, 0x36
        /*00e2*/ 	.short	(.L_69 - .L_68)
.L_68:
        /*00e4*/ 	.word	0x00000008
.L_69:


//--------------------- .nv.info._Z12kernelCalcMuPdS_iiddddi --------------------------
	.section	.nv.info._Z12kernelCalcMuPdS_iiddddi,"",@"SHT_CUDA_INFO"
	.sectionflags	@""
	.align	4


	//----- nvinfo : EIATTR_CUDA_API_VERSION
	.align		4
        /*0000*/ 	.byte	0x04, 0x37
        /*0002*/ 	.short	(.L_71 - .L_70)
.L_70:
        /*0004*/ 	.word	0x00000082


	//----- nvinfo : EIATTR_KPARAM_INFO
	.align		4
.L_71:
        /*0008*/ 	.byte	0x04, 0x17
        /*000a*/ 	.short	(.L_73 - .L_72)
.L_72:
        /*000c*/ 	.word	0x00000000
        /*0010*/ 	.short	0x0008
        /*0012*/ 	.short	0x0038
        /*0014*/ 	.byte	0x00, 0xf0, 0x11, 0x00


	//----- nvinfo : EIATTR_KPARAM_INFO
	.align		4
.L_73:
        /*0018*/ 	.byte	0x04, 0x17
        /*001a*/ 	.short	(.L_75 - .L_74)
.L_74:
        /*001c*/ 	.word	0x00000000
        /*0020*/ 	.short	0x0007
        /*0022*/ 	.short	0x0030
        /*0024*/ 	.byte	0x00, 0xf0, 0x21, 0x00


	//----- nvinfo : EIATTR_KPARAM_INFO
	.align		4
.L_75:
        /*0028*/ 	.byte	0x04, 0x17
        /*002a*/ 	.short	(.L_77 - .L_76)
.L_76:
        /*002c*/ 	.word	0x00000000
        /*0030*/ 	.short	0x0006
        /*0032*/ 	.short	0x0028
        /*0034*/ 	.byte	0x00, 0xf0, 0x21, 0x00


	//----- nvinfo : EIATTR_KPARAM_INFO
	.align		4
.L_77:
        /*0038*/ 	.byte	0x04, 0x17
        /*003a*/ 	.short	(.L_79 - .L_78)
.L_78:
        /*003c*/ 	.word	0x00000000
        /*0040*/ 	.short	0x0005
        /*0042*/ 	.short	0x0020
        /*0044*/ 	.byte	0x00, 0xf0, 0x21, 0x00


	//----- nvinfo : EIATTR_KPARAM_INFO
	.align		4
.L_79:
        /*0048*/ 	.byte	0x04, 0x17
        /*004a*/ 	.short	(.L_81 - .L_80)
.L_80:
        /*004c*/ 	.word	0x00000000
        /*0050*/ 	.short	0x0004
        /*0052*/ 	.short	0x0018
        /*0054*/ 	.byte	0x00, 0xf0, 0x21, 0x00


	//----- nvinfo : EIATTR_KPARAM_INFO
	.align		4
.L_81:
        /*0058*/ 	.byte	0x04, 0x17
        /*005a*/ 	.short	(.L_83 - .L_82)
.L_82:
        /*005c*/ 	.word	0x00000000
        /*0060*/ 	.short	0x0003
        /*0062*/ 	.short	0x0014
        /*0064*/ 	.byte	0x00, 0xf0, 0x11, 0x00


	//----- nvinfo : EIATTR_KPARAM_INFO
	.align		4
.L_83:
        /*0068*/ 	.byte	0x04, 0x17
        /*006a*/ 	.short	(.L_85 - .L_84)
.L_84:
        /*006c*/ 	.word	0x00000000
        /*0070*/ 	.short	0x0002
        /*0072*/ 	.short	0x0010
        /*0074*/ 	.byte	0x00, 0xf0, 0x11, 0x00


	//----- nvinfo : EIATTR_KPARAM_INFO
	.align		4
.L_85:
        /*0078*/ 	.byte	0x04, 0x17
        /*007a*/ 	.short	(.L_87 - .L_86)
.L_86:
        /*007c*/ 	.word	0x00000000
        /*0080*/ 	.short	0x0001
        /*0082*/ 	.short	0x0008
        /*0084*/ 	.byte	0x00, 0xf5, 0x21, 0x00


	//----- nvinfo : EIATTR_KPARAM_INFO
	.align		4
.L_87:
        /*0088*/ 	.byte	0x04, 0x17
        /*008a*/ 	.short	(.L_89 - .L_88)
.L_88:
        /*008c*/ 	.word	0x00000000
        /*0090*/ 	.short	0x0000
        /*0092*/ 	.short	0x0000
        /*0094*/ 	.byte	0x00, 0xf5, 0x21, 0x00


	//----- nvinfo : EIATTR_SPARSE_MMA_MASK
	.align		4
.L_89:
        /*0098*/ 	.byte	0x03, 0x50
        /*009a*/ 	.short	0x0000


	//----- nvinfo : EIATTR_MAXREG_COUNT
	.align		4
        /*009c*/ 	.byte	0x03, 0x1b
        /*009e*/ 	.short	0x00ff


	//----- nvinfo : EIATTR_MERCURY_ISA_VERSION
	.align		4
        /*00a0*/ 	.byte	0x03, 0x5f
        /*00a2*/ 	.short	0x0101


	//----- nvinfo : EIATTR_VRC_CTA_INIT_COUNT
	.align		4
        /*00a4*/ 	.byte	0x02, 0x4a
	.zero		1
	.zero		1


	//----- nvinfo : EIATTR_EXIT_INSTR_OFFSETS
	.align		4
        /*00a8*/ 	.byte	0x04, 0x1c
        /*00aa*/ 	.short	(.L_91 - .L_90)


	//   ....[0]....
.L_90:
        /*00ac*/ 	.word	0x000000e0


	//   ....[1]....
        /*00b0*/ 	.word	0x00000120


	//   ....[2]....
        /*00b4*/ 	.word	0x00000710


	//----- nvinfo : EIATTR_CRS_STACK_SIZE
	.align		4
.L_91:
        /*00b8*/ 	.byte	0x04, 0x1e
        /*00ba*/ 	.short	(.L_93 - .L_92)
.L_92:
        /*00bc*/ 	.word	0x00000000


	//----- nvinfo : EIATTR_CBANK_PARAM_SIZE
	.align		4
.L_93:
        /*00c0*/ 	.byte	0x03, 0x19
        /*00c2*/ 	.short	0x003c


	//----- nvinfo : EIATTR_PARAM_CBANK
	.align		4
        /*00c4*/ 	.byte	0x04, 0x0a
        /*00c6*/ 	.short	(.L_95 - .L_94)
	.align		4
.L_94:
        /*00c8*/ 	.word	index@(.nv.constant0._Z12kernelCalcMuPdS_iiddddi)
        /*00cc*/ 	.short	0x0380
        /*00ce*/ 	.short	0x003c


	//----- nvinfo : EIATTR_SW_WAR
	.align		4
.L_95:
        /*00d0*/ 	.byte	0x04, 0x36
        /*00d2*/ 	.short	(.L_97 - .L_96)
.L_96:
        /*00d4*/ 	.word	0x00000008
.L_97:


//--------------------- .nv.callgraph             --------------------------
	.section	.nv.callgraph,"",@"SHT_CUDA_CALLGRAPH"
	.align	4
	.sectionentsize	8
	.align		4
        /*0000*/ 	.word	0x00000000
	.align		4
        /*0004*/ 	.word	0xffffffff
	.align		4
        /*0008*/ 	.word	0x00000000
	.align		4
        /*000c*/ 	.word	0xfffffffe
	.align		4
        /*0010*/ 	.word	0x00000000
	.align		4
        /*0014*/ 	.word	0xfffffffd
	.align		4
        /*0018*/ 	.word	0x00000000
	.align		4
        /*001c*/ 	.word	0xfffffffc


//--------------------- .text._Z12kernelUpdPhiPdS_iii --------------------------
	.section	.text._Z12kernelUpdPhiPdS_iii,"ax",@progbits
	.align	128
        .global         _Z12kernelUpdPhiPdS_iii
        .type           _Z12kernelUpdPhiPdS_iii,@function
        .size           _Z12kernelUpdPhiPdS_iii,(.L_x_31 - _Z12kernelUpdPhiPdS_iii)
        .other          _Z12kernelUpdPhiPdS_iii,@"STO_CUDA_ENTRY STV_DEFAULT"
_Z12kernelUpdPhiPdS_iii:
.text._Z12kernelUpdPhiPdS_iii:
[----:B------:R-:W-:Y:S01]  /*0000*/  LDC R1, c[0x0][0x37c] ;  /* 0x0000df00ff017b82 */ /* 0x000fe20000000800 */
[----:B------:R-:W0:Y:S07]  /*0010*/  S2R R0, SR_TID.X ;  /* 0x0000000000007919 */ /* 0x000e2e0000002100 */
[----:B------:R-:W0:Y:S01]  /*0020*/  S2UR UR6, SR_CTAID.X ;  /* 0x00000000000679c3 */ /* 0x000e220000002500 */
[----:B------:R-:W1:Y:S01]  /*0030*/  LDCU.64 UR4, c[0x0][0x390] ;  /* 0x00007200ff0477ac */ /* 0x000e620008000a00 */
[----:B------:R-:W2:Y:S06]  /*0040*/  S2R R2, SR_TID.Y ;  /* 0x0000000000027919 */ /* 0x000eac0000002200 */
[----:B------:R-:W0:Y:S08]  /*0050*/  LDC R3, c[0x0][0x360] ;  /* 0x0000d800ff037b82 */ /* 0x000e300000000800 */
[----:B------:R-:W2:Y:S01]  /*0060*/  S2UR UR7, SR_CTAID.Y ;  /* 0x00000000000779c3 */ /* 0x000ea20000002600 */
[----:B-1----:R-:W-:-:S07]  /*0070*/  UIMAD UR4, UR5, UR4, URZ ;  /* 0x00000004050472a4 */ /* 0x002fce000f8e02ff */
[----:B------:R-:W2:Y:S01]  /*0080*/  LDC R5, c[0x0][0x364] ;  /* 0x0000d900ff057b82 */ /* 0x000ea20000000800 */
[----:B0-----:R-:W-:Y:S02]  /*0090*/  IMAD R0, R3, UR6, R0 ;  /* 0x0000000603007c24 */ /* 0x001fe4000f8e0200 */
[----:B--2---:R-:W-:-:S04]  /*00a0*/  IMAD R3, R5, UR7, R2 ;  /* 0x0000000705037c24 */ /* 0x004fc8000f8e0202 */
[----:B------:R-:W-:-:S05]  /*00b0*/  IMAD R7, R0, UR5, R3 ;  /* 0x0000000500077c24 */ /* 0x000fca000f8e0203 */
[----:B------:R-:W-:-:S13]  /*00c0*/  ISETP.GE.AND P0, PT, R7, UR4, PT ;  /* 0x0000000407007c0c */ /* 0x000fda000bf06270 */
[----:B------:R-:W-:Y:S05]  /*00d0*/  @P0 EXIT ;  /* 0x000000000000094d */ /* 0x000fea0003800000 */
[----:B------:R-:W0:Y:S01]  /*00e0*/  LDC.64 R2, c[0x0][0x380] ;  /* 0x0000e000ff027b82 */ /* 0x000e220000000a00 */
[----:B------:R-:W1:Y:S07]  /*00f0*/  LDCU.64 UR4, c[0x0][0x358] ;  /* 0x00006b00ff0477ac */ /* 0x000e6e0008000a00 */
[----:B------:R-:W2:Y:S01]  /*0100*/  LDC.64 R4, c[0x0][0x388] ;  /* 0x0000e200ff047b82 */ /* 0x000ea20000000a00 */
[----:B0-----:R-:W-:-:S06]  /*0110*/  IMAD.WIDE R2, R7, 0x8, R2 ;  /* 0x0000000807027825 */ /* 0x001fcc00078e0202 */
[----:B-1----:R-:W3:Y:S01]  /*0120*/  LDG.E.64 R2, desc[UR4][R2.64] ;  /* 0x0000000402027981 */ /* 0x002ee2000c1e1b00 */
[----:B--2---:R-:W-:-:S05]  /*0130*/  IMAD.WIDE R4, R7, 0x8, R4 ;  /* 0x0000000807047825 */ /* 0x004fca00078e0204 */
[----:B---3--:R-:W-:Y:S01]  /*0140*/  STG.E.64 desc[UR4][R4.64], R2 ;  /* 0x0000000204007986 */ /* 0x008fe2000c101b04 */
[----:B------:R-:W-:Y:S05]  /*0150*/  EXIT ;  /* 0x000000000000794d */ /* 0x000fea0003800000 */
.L_x_0:
[----:B------:R-:W-:-:S00]  /*0160*/  BRA `(.L_x_0) ;  /* 0xfffffffc00fc7947 */ /* 0x000fc0000383ffff */
[----:B------:R-:W-:-:S00]  /*0170*/  NOP ;  /* 0x0000000000007918 */ /* 0x000fc00000000000 */
        /* <DEDUP_REMOVED lines=8> */
.L_x_31:


//--------------------- .text._Z12kernelCalComPdS_S_iiddddi --------------------------
	.section	.text._Z12kernelCalComPdS_S_iiddddi,"ax",@progbits
	.align	128
        .global         _Z12kernelCalComPdS_S_iiddddi
        .type           _Z12kernelCalComPdS_S_iiddddi,@function
        .size           _Z12kernelCalComPdS_S_iiddddi,(.L_x_29 - _Z12kernelCalComPdS_S_iiddddi)
        .other          _Z12kernelCalComPdS_S_iiddddi,@"STO_CUDA_ENTRY STV_DEFAULT"
_Z12kernelCalComPdS_S_iiddddi:
.text._Z12kernelCalComPdS_S_iiddddi:
[----:B------:R-:W-:Y:S01]  /*0000*/  LDC R1, c[0x0][0x37c] ;  /* 0x0000df00ff017b82 */ /* 0x000fe20000000800 */
[----:B------:R-:W0:Y:S07]  /*0010*/  S2R R2, SR_TID.X ;  /* 0x0000000000027919 */ /* 0x000e2e0000002100 */
[----:B------:R-:W0:Y:S01]  /*0020*/  S2UR UR4, SR_CTAID.X ;  /* 0x00000000000479c3 */ /* 0x000e220000002500 */
[----:B------:R-:W1:Y:S07]  /*0030*/  S2R R9, SR_TID.Y ;  /* 0x0000000000097919 */ /* 0x000e6e0000002200 */
[----:B------:R-:W0:Y:S08]  /*0040*/  LDC R3, c[0x0][0x360] ;  /* 0x0000d800ff037b82 */ /* 0x000e300000000800 */
[----:B------:R-:W1:Y:S08]  /*0050*/  S2UR UR5, SR_CTAID.Y ;  /* 0x00000000000579c3 */ /* 0x000e700000002600 */
[----:B------:R-:W1:Y:S08]  /*0060*/  LDC R0, c[0x0][0x364] ;  /* 0x0000d900ff007b82 */ /* 0x000e700000000800 */
[----:B------:R-:W2:Y:S01]  /*0070*/  LDC.64 R6, c[0x0][0x398] ;  /* 0x0000e600ff067b82 */ /* 0x000ea20000000a00 */
[----:B0-----:R-:W-:-:S02]  /*0080*/  IMAD R2, R3, UR4, R2 ;  /* 0x0000000403027c24 */ /* 0x001fc4000f8e0202 */
[----:B-1----:R-:W-:Y:S02]  /*0090*/  IMAD R9, R0, UR5, R9 ;  /* 0x0000000500097c24 */ /* 0x002fe4000f8e0209 */
[----:B--2---:R-:W-:Y:S02]  /*00a0*/  IMAD R0, R2, R7, RZ ;  /* 0x0000000702007224 */ /* 0x004fe400078e02ff */
[----:B------:R-:W-:Y:S02]  /*00b0*/  IMAD R3, R7, R6, RZ ;  /* 0x0000000607037224 */ /* 0x000fe400078e02ff */
[----:B------:R-:W-:-:S05]  /*00c0*/  IMAD.IADD R8, R9, 0x1, R0 ;  /* 0x0000000109087824 */ /* 0x000fca00078e0200 */
[----:B------:R-:W-:-:S13]  /*00d0*/  ISETP.GE.AND P0, PT, R8, R3, PT ;  /* 0x000000030800720c */ /* 0x000fda0003f06270 */
[----:B------:R-:W-:Y:S05]  /*00e0*/  @P0 EXIT ;  /* 0x000000000000094d */ /* 0x000fea0003800000 */
[----:B------:R-:W-:-:S05]  /*00f0*/  VIADD R3, R6, 0xffffffff ;  /* 0xffffffff06037836 */ /* 0x000fca0000000000 */
[----:B------:R-:W-:-:S04]  /*0100*/  ISETP.GE.AND P0, PT, R2, R3, PT ;  /* 0x000000030200720c */ /* 0x000fc80003f06270 */
[----:B------:R-:W-:-:S13]  /*0110*/  ISETP.LT.OR P0, PT, R2, 0x1, P0 ;  /* 0x000000010200780c */ /* 0x000fda0000701670 */
[----:B------:R-:W-:Y:S05]  /*0120*/  @P0 EXIT ;  /* 0x000000000000094d */ /* 0x000fea0003800000 */
[----:B------:R-:W0:Y:S01]  /*0130*/  LDC.64 R4, c[0x0][0x380] ;  /* 0x0000e000ff047b82 */ /* 0x000e220000000a00 */
[----:B------:R-:W1:Y:S01]  /*0140*/  LDCU.64 UR4, c[0x0][0x358] ;  /* 0x00006b00ff0477ac */ /* 0x000e620008000a00 */
[----:B------:R-:W-:Y:S01]  /*0150*/  VIADD R6, R7, 0xffffffff ;  /* 0xffffffff07067836 */ /* 0x000fe20000000000 */
[----:B------:R-:W2:Y:S05]  /*0160*/  LDCU.64 UR6, c[0x0][0x380] ;  /* 0x00007000ff0677ac */ /* 0x000eaa0008000a00 */
[----:B------:R-:W3:Y:S01]  /*0170*/  LDC.64 R10, c[0x0][0x390] ;  /* 0x0000e400ff0a7b82 */ /* 0x000ee20000000a00 */
[----:B0-----:R-:W-:-:S04]  /*0180*/  IMAD.WIDE R14, R8, 0x8, R4 ;  /* 0x00000008080e7825 */ /* 0x001fc800078e0204 */
[----:B------:R-:W-:Y:S02]  /*0190*/  IMAD.WIDE R2, R7, 0x8, R14 ;  /* 0x0000000807027825 */ /* 0x000fe400078e020e */
[----:B-1----:R-:W4:Y:S04]  /*01a0*/  LDG.E.64 R14, desc[UR4][R14.64] ;  /* 0x000000040e0e7981 */ /* 0x002f28000c1e1b00 */
[----:B------:R-:W4:Y:S01]  /*01b0*/  LDG.E.64 R2, desc[UR4][R2.64] ;  /* 0x0000000402027981 */ /* 0x000f22000c1e1b00 */
[C---:B------:R-:W-:Y:S01]  /*01c0*/  ISETP.NE.AND P1, PT, R9.reuse, RZ, PT ;  /* 0x000000ff0900720c */ /* 0x040fe20003f25270 */
[C---:B------:R-:W-:Y:S01]  /*01d0*/  VIADD R12, R9.reuse, 0x1 ;  /* 0x00000001090c7836 */ /* 0x040fe20000000000 */
[C---:B------:R-:W-:Y:S01]  /*01e0*/  ISETP.NE.AND P0, PT, R9.reuse, R6, PT ;  /* 0x000000060900720c */ /* 0x040fe20003f05270 */
[--C-:B------:R-:W-:Y:S01]  /*01f0*/  IMAD.IADD R6, R0, 0x1, R7.reuse ;  /* 0x0000000100067824 */ /* 0x100fe200078e0207 */
[----:B------:R-:W-:Y:S01]  /*0200*/  SEL R13, R9, R7, P1 ;  /* 0x00000007090d7207 */ /* 0x000fe20000800000 */
[----:B------:R-:W-:Y:S01]  /*0210*/  IMAD.MOV R17, RZ, RZ, -R7 ;  /* 0x000000ffff117224 */ /* 0x000fe200078e0a07 */
[----:B------:R-:W-:-:S02]  /*0220*/  SEL R7, R12, RZ, P0 ;  /* 0x000000ff0c077207 */ /* 0x000fc40000000000 */
[C---:B------:R-:W-:Y:S01]  /*0230*/  IADD3 R20, P0, PT, R0.reuse, R13, RZ ;  /* 0x0000000d00147210 */ /* 0x040fe20007f1e0ff */
[----:B------:R-:W-:Y:S01]  /*0240*/  IMAD R6, R17, 0x2, R6 ;  /* 0x0000000211067824 */ /* 0x000fe200078e0206 */
[----:B------:R-:W-:Y:S01]  /*0250*/  SHF.R.S32.HI R17, RZ, 0x1f, R13 ;  /* 0x0000001fff117819 */ /* 0x000fe2000001140d */
[C---:B------:R-:W-:Y:S02]  /*0260*/  IMAD.IADD R7, R0.reuse, 0x1, R7 ;  /* 0x0000000100077824 */ /* 0x040fe400078e0207 */
[----:B------:R-:W-:Y:S01]  /*0270*/  IMAD.IADD R19, R9, 0x1, R6 ;  /* 0x0000000109137824 */ /* 0x000fe200078e0206 */
[----:B------:R-:W-:Y:S01]  /*0280*/  LEA.HI.X.SX32 R17, R0, R17, 0x1, P0 ;  /* 0x0000001100117211 */ /* 0x000fe200000f0eff */
[----:B---3--:R-:W-:Y:S01]  /*0290*/  IMAD.WIDE R12, R8, 0x8, R10 ;  /* 0x00000008080c7825 */ /* 0x008fe200078e020a */
[C---:B--2---:R-:W-:Y:S01]  /*02a0*/  LEA R16, P0, R20.reuse, UR6, 0x3 ;  /* 0x0000000614107c11 */ /* 0x044fe2000f8018ff */
[----:B------:R-:W0:Y:S01]  /*02b0*/  LDCU UR6, c[0x0][0x3a4] ;  /* 0x00007480ff0677ac */ /* 0x000e220008000800 */
[----:B------:R-:W1:Y:S01]  /*02c0*/  LDC.64 R10, c[0x0][0x3a0] ;  /* 0x0000e800ff0a7b82 */ /* 0x000e620000000a00 */
[----:B------:R-:W-:Y:S01]  /*02d0*/  IMAD.WIDE R6, R7, 0x8, R4 ;  /* 0x0000000807067825 */ /* 0x000fe200078e0204 */
[----:B------:R-:W-:Y:S01]  /*02e0*/  LEA.HI.X R17, R20, UR7, R17, 0x3, P0 ;  /* 0x0000000714117c11 */ /* 0x000fe200080f1c11 */
[----:B------:R-:W5:Y:S02]  /*02f0*/  LDG.E.64 R12, desc[UR4][R12.64] ;  /* 0x000000040c0c7981 */ /* 0x000f64000c1e1b00 */
[----:B------:R-:W-:-:S02]  /*0300*/  IMAD.WIDE R18, R19, 0x8, R4 ;  /* 0x0000000813127825 */ /* 0x000fc400078e0204 */
[----:B------:R-:W5:Y:S04]  /*0310*/  LDG.E.64 R6, desc[UR4][R6.64] ;  /* 0x0000000406067981 */ /* 0x000f68000c1e1b00 */
[----:B------:R-:W5:Y:S01]  /*0320*/  LDG.E.64 R16, desc[UR4][R16.64+-0x8] ;  /* 0xfffff80410107981 */ /* 0x000f62000c1e1b00 */
[----:B0-----:R-:W1:Y:S01]  /*0330*/  MUFU.RCP64H R21, UR6 ;  /* 0x0000000600157d08 */ /* 0x001e620008001800 */
[----:B------:R-:W-:Y:S02]  /*0340*/  IMAD.MOV.U32 R20, RZ, RZ, 0x1 ;  /* 0x00000001ff147424 */ /* 0x000fe400078e00ff */
[----:B------:R4:W5:Y:S04]  /*0350*/  LDG.E.64 R4, desc[UR4][R18.64] ;  /* 0x0000000412047981 */ /* 0x000968000c1e1b00 */
[----:B-1----:R-:W-:-:S08]  /*0360*/  DFMA R22, R20, -R10, 1 ;  /* 0x3ff000001416742b */ /* 0x002fd0000000080a */
[----:B------:R-:W-:-:S08]  /*0370*/  DFMA R22, R22, R22, R22 ;  /* 0x000000161616722b */ /* 0x000fd00000000016 */
[----:B------:R-:W-:-:S08]  /*0380*/  DFMA R22, R20, R22, R20 ;  /* 0x000000161416722b */ /* 0x000fd00000000014 */
[----:B------:R-:W-:-:S08]  /*0390*/  DFMA R20, R22, -R10, 1 ;  /* 0x3ff000001614742b */ /* 0x000fd0000000080a */
[----:B------:R-:W-:Y:S01]  /*03a0*/  DFMA R20, R22, R20, R22 ;  /* 0x000000141614722b */ /* 0x000fe20000000016 */
[----:B------:R-:W-:Y:S01]  /*03b0*/  BSSY.RECONVERGENT B0, `(.L_x_1) ;  /* 0x0000010000007945 */ /* 0x000fe20003800200 */
[----:B----4-:R-:W-:-:S08]  /*03c0*/  DADD R18, -R14, R2 ;  /* 0x000000000e127229 */ /* 0x010fd00000000102 */
[----:B------:R-:W-:-:S08]  /*03d0*/  DMUL R2, R18, R20 ;  /* 0x0000001412027228 */ /* 0x000fd00000000000 */
[----:B------:R-:W-:-:S08]  /*03e0*/  DFMA R10, R2, -R10, R18 ;  /* 0x8000000a020a722b */ /* 0x000fd00000000012 */
[----:B------:R-:W-:Y:S01]  /*03f0*/  DFMA R2, R20, R10, R2 ;  /* 0x0000000a1402722b */ /* 0x000fe20000000002 */
[----:B------:R-:W-:-:S09]  /*0400*/  FSETP.GEU.AND P1, PT, |R19|, 6.5827683646048100446e-37, PT ;  /* 0x036000001300780b */ /* 0x000fd20003f2e200 */
[----:B------:R-:W-:-:S05]  /*0410*/  FFMA R0, RZ, UR6, R3 ;  /* 0x00000006ff007c23 */ /* 0x000fca0008000003 */
[----:B------:R-:W-:-:S13]  /*0420*/  FSETP.GT.AND P0, PT, |R0|, 1.469367938527859385e-39, PT ;  /* 0x001000000000780b */ /* 0x000fda0003f04200 */
[----:B------:R-:W-:Y:S05]  /*0430*/  @P0 BRA P1, `(.L_x_2) ;  /* 0x00000000001c0947 */ /* 0x000fea0000800000 */
[----:B------:R-:W0:Y:S01]  /*0440*/  LDCU.64 UR6, c[0x0][0x3a0] ;  /* 0x00007400ff0677ac */ /* 0x000e220008000a00 */
[----:B------:R-:W-:Y:S01]  /*0450*/  MOV R0, 0x490 ;  /* 0x0000049000007802 */ /* 0x000fe20000000f00 */
[----:B0-----:R-:W-:Y:S02]  /*0460*/  IMAD.U32 R22, RZ, RZ, UR6 ;  /* 0x00000006ff167e24 */ /* 0x001fe4000f8e00ff */
[----:B------:R-:W-:-:S07]  /*0470*/  IMAD.U32 R23, RZ, RZ, UR7 ;  /* 0x00000007ff177e24 */ /* 0x000fce000f8e00ff */
[----:B-----5:R-:W-:Y:S05]  /*0480*/  CALL.REL.NOINC `($__internal_0_$__cuda_sm20_div_rn_f64_full) ;  /* 0x0000000800407944 */ /* 0x020fea0003c00000 */
[----:B------:R-:W-:Y:S01]  /*0490*/  MOV R2, R24 ;  /* 0x0000001800027202 */ /* 0x000fe20000000f00 */
[----:B------:R-:W-:-:S07]  /*04a0*/  IMAD.MOV.U32 R3, RZ, RZ, R25 ;  /* 0x000000ffff037224 */ /* 0x000fce00078e0019 */
.L_x_2:
[----:B------:R-:W-:Y:S05]  /*04b0*/  BSYNC.RECONVERGENT B0 ;  /* 0x0000000000007941 */ /* 0x000fea0003800200 */
.L_x_1:
[----:B------:R-:W0:Y:S01]  /*04c0*/  LDCU UR6, c[0x0][0x3a4] ;  /* 0x00007480ff0677ac */ /* 0x000e220008000800 */
[----:B------:R-:W1:Y:S01]  /*04d0*/  LDC.64 R10, c[0x0][0x3a0] ;  /* 0x0000e800ff0a7b82 */ /* 0x000e620000000a00 */
[----:B------:R-:W-:Y:S01]  /*04e0*/  IMAD.MOV.U32 R18, RZ, RZ, 0x1 ;  /* 0x00000001ff127424 */ /* 0x000fe200078e00ff */
[----:B------:R-:W-:Y:S01]  /*04f0*/  BSSY.RECONVERGENT B0, `(.L_x_3) ;  /* 0x0000016000007945 */ /* 0x000fe20003800200 */
[----:B0-----:R-:W1:Y:S04]  /*0500*/  MUFU.RCP64H R19, UR6 ;  /* 0x0000000600137d08 */ /* 0x001e680008001800 */
[----:B-1----:R-:W-:-:S08]  /*0510*/  DFMA R20, R18, -R10, 1 ;  /* 0x3ff000001214742b */ /* 0x002fd0000000080a */
[----:B------:R-:W-:-:S08]  /*0520*/  DFMA R20, R20, R20, R20 ;  /* 0x000000141414722b */ /* 0x000fd00000000014 */
[----:B------:R-:W-:Y:S02]  /*0530*/  DFMA R20, R18, R20, R18 ;  /* 0x000000141214722b */ /* 0x000fe40000000012 */
[----:B-----5:R-:W-:-:S06]  /*0540*/  DADD R18, R14, -R4 ;  /* 0x000000000e127229 */ /* 0x020fcc0000000804 */
[----:B------:R-:W-:-:S04]  /*0550*/  DFMA R22, R20, -R10, 1 ;  /* 0x3ff000001416742b */ /* 0x000fc8000000080a */
[----:B------:R-:W-:-:S04]  /*0560*/  FSETP.GEU.AND P1, PT, |R19|, 6.5827683646048100446e-37, PT ;  /* 0x036000001300780b */ /* 0x000fc80003f2e200 */
[----:B------:R-:W-:-:S08]  /*0570*/  DFMA R22, R20, R22, R20 ;  /* 0x000000161416722b */ /* 0x000fd00000000014 */
[----:B------:R-:W-:-:S08]  /*0580*/  DMUL R4, R22, R18 ;  /* 0x0000001216047228 */ /* 0x000fd00000000000 */
[----:B------:R-:W-:-:S08]  /*0590*/  DFMA R10, R4, -R10, R18 ;  /* 0x8000000a040a722b */ /* 0x000fd00000000012 */
[----:B------:R-:W-:-:S10]  /*05a0*/  DFMA R4, R22, R10, R4 ;  /* 0x0000000a1604722b */ /* 0x000fd40000000004 */
[----:B------:R-:W-:-:S05]  /*05b0*/  FFMA R0, RZ, UR6, R5 ;  /* 0x00000006ff007c23 */ /* 0x000fca0008000005 */
[----:B------:R-:W-:-:S13]  /*05c0*/  FSETP.GT.AND P0, PT, |R0|, 1.469367938527859385e-39, PT ;  /* 0x001000000000780b */ /* 0x000fda0003f04200 */
[----:B------:R-:W-:Y:S05]  /*05d0*/  @P0 BRA P1, `(.L_x_4) ;  /* 0x00000000001c0947 */ /* 0x000fea0000800000 */
[----:B------:R-:W0:Y:S01]  /*05e0*/  LDCU.64 UR6, c[0x0][0x3a0] ;  /* 0x00007400ff0677ac */ /* 0x000e220008000a00 */
[----:B------:R-:W-:Y:S01]  /*05f0*/  MOV R0, 0x630 ;  /* 0x0000063000007802 */ /* 0x000fe20000000f00 */
[----:B0-----:R-:W-:Y:S02]  /*0600*/  IMAD.U32 R22, RZ, RZ, UR6 ;  /* 0x00000006ff167e24 */ /* 0x001fe4000f8e00ff */
[----:B------:R-:W-:-:S07]  /*0610*/  IMAD.U32 R23, RZ, RZ, UR7 ;  /* 0x00000007ff177e24 */ /* 0x000fce000f8e00ff */
[----:B------:R-:W-:Y:S05]  /*0620*/  CALL.REL.NOINC `($__internal_0_$__cuda_sm20_div_rn_f64_full) ;  /* 0x0000000400d87944 */ /* 0x000fea0003c00000 */
[----:B------:R-:W-:Y:S02]  /*0630*/  IMAD.MOV.U32 R4, RZ, RZ, R24 ;  /* 0x000000ffff047224 */ /* 0x000fe400078e0018 */
[----:B------:R-:W-:-:S07]  /*0640*/  IMAD.MOV.U32 R5, RZ, RZ, R25 ;  /* 0x000000ffff057224 */ /* 0x000fce00078e0019 */
.L_x_4:
[----:B------:R-:W-:Y:S05]  /*0650*/  BSYNC.RECONVERGENT B0 ;  /* 0x0000000000007941 */ /* 0x000fea0003800200 */
.L_x_3:
        /* <DEDUP_REMOVED lines=8> */
[----:B------:R-:W-:-:S06]  /*06e0*/  DADD R18, -R14, R6 ;  /* 0x000000000e127229 */ /* 0x000fcc0000000106 */
        /* <DEDUP_REMOVED lines=14> */
[----:B------:R-:W-:Y:S01]  /*07d0*/  MOV R6, R24 ;  /* 0x0000001800067202 */ /* 0x000fe20000000f00 */
[----:B------:R-:W-:-:S07]  /*07e0*/  IMAD.MOV.U32 R7, RZ, RZ, R25 ;  /* 0x000000ffff077224 */ /* 0x000fce00078e0019 */
.L_x_6:
[----:B------:R-:W-:Y:S05]  /*07f0*/  BSYNC.RECONVERGENT B0 ;  /* 0x0000000000007941 */ /* 0x000fea0003800200 */
.L_x_5:
        /* <DEDUP_REMOVED lines=8> */
[----:B------:R-:W-:-:S06]  /*0880*/  DADD R18, R14, -R16 ;  /* 0x000000000e127229 */ /* 0x000fcc0000000810 */
        /* <DEDUP_REMOVED lines=16> */
.L_x_8:
[----:B------:R-:W-:Y:S05]  /*0990*/  BSYNC.RECONVERGENT B0 ;  /* 0x0000000000007941 */ /* 0x000fea0003800200 */
.L_x_7:
[----:B------:R-:W0:Y:S01]  /*09a0*/  LDCU UR8, c[0x0][0x3a4] ;  /* 0x00007480ff0877ac */ /* 0x000e220008000800 */
[----:B------:R-:W1:Y:S01]  /*09b0*/  LDC.64 R10, c[0x0][0x3a0] ;  /* 0x0000e800ff0a7b82 */ /* 0x000e620000000a00 */
[----:B------:R-:W-:Y:S01]  /*09c0*/  IMAD.MOV.U32 R16, RZ, RZ, 0x1 ;  /* 0x00000001ff107424 */ /* 0x000fe200078e00ff */
[----:B------:R-:W-:Y:S01]  /*09d0*/  BSSY.RECONVERGENT B0, `(.L_x_9) ;  /* 0x0000018000007945 */ /* 0x000fe20003800200 */
[----:B------:R-:W2:Y:S01]  /*09e0*/  LDCU.64 UR6, c[0x0][0x3b8] ;  /* 0x00007700ff0677ac */ /* 0x000ea20008000a00 */
[----:B0-----:R-:W1:Y:S01]  /*09f0*/  MUFU.RCP64H R17, UR8 ;  /* 0x0000000800117d08 */ /* 0x001e620008001800 */
[----:B--2---:R-:W-:Y:S02]  /*0a00*/  DMUL R2, R2, UR6 ;  /* 0x0000000602027c28 */ /* 0x004fe40008000000 */
[----:B-1----:R-:W-:-:S08]  /*0a10*/  DFMA R18, R16, -R10, 1 ;  /* 0x3ff000001012742b */ /* 0x002fd0000000080a */
[----:B------:R-:W-:-:S08]  /*0a20*/  DFMA R18, R18, R18, R18 ;  /* 0x000000121212722b */ /* 0x000fd00000000012 */
[----:B------:R-:W-:Y:S02]  /*0a30*/  DFMA R16, R16, R18, R16 ;  /* 0x000000121010722b */ /* 0x000fe40000000010 */
[----:B------:R-:W-:-:S06]  /*0a40*/  DFMA R18, R4, UR6, -R2 ;  /* 0x0000000604127c2b */ /* 0x000fcc0008000802 */
        /* <DEDUP_REMOVED lines=16> */
.L_x_10:
[----:B------:R-:W-:Y:S05]  /*0b50*/  BSYNC.RECONVERGENT B0 ;  /* 0x0000000000007941 */ /* 0x000fea0003800200 */
.L_x_9:
[----:B------:R-:W0:Y:S01]  /*0b60*/  LDCU UR8, c[0x0][0x3ac] ;  /* 0x00007580ff0877ac */ /* 0x000e220008000800 */
[----:B------:R-:W1:Y:S01]  /*0b70*/  LDC.64 R4, c[0x0][0x3a8] ;  /* 0x0000ea00ff047b82 */ /* 0x000e620000000a00 */
[----:B------:R-:W-:Y:S01]  /*0b80*/  IMAD.MOV.U32 R10, RZ, RZ, 0x1 ;  /* 0x00000001ff0a7424 */ /* 0x000fe200078e00ff */
[----:B------:R-:W-:Y:S01]  /*0b90*/  BSSY.RECONVERGENT B0, `(.L_x_11) ;  /* 0x0000018000007945 */ /* 0x000fe20003800200 */
[----:B------:R-:W2:Y:S01]  /*0ba0*/  LDCU.64 UR6, c[0x0][0x3b8] ;  /* 0x00007700ff0677ac */ /* 0x000ea20008000a00 */
[----:B0-----:R-:W1:Y:S01]  /*0bb0*/  MUFU.RCP64H R11, UR8 ;  /* 0x00000008000b7d08 */ /* 0x001e620008001800 */
[----:B--2---:R-:W-:-:S08]  /*0bc0*/  DMUL R6, R6, UR6 ;  /* 0x0000000606067c28 */ /* 0x004fd00008000000 */
[----:B------:R-:W-:Y:S02]  /*0bd0*/  DFMA R18, R14, UR6, -R6 ;  /* 0x000000060e127c2b */ /* 0x000fe40008000806 */
[----:B-1----:R-:W-:-:S08]  /*0be0*/  DFMA R16, R10, -R4, 1 ;  /* 0x3ff000000a10742b */ /* 0x002fd00000000804 */
[----:B------:R-:W-:Y:S01]  /*0bf0*/  FSETP.GEU.AND P1, PT, |R19|, 6.5827683646048100446e-37, PT ;  /* 0x036000001300780b */ /* 0x000fe20003f2e200 */
[----:B------:R-:W-:-:S08]  /*0c00*/  DFMA R16, R16, R16, R16 ;  /* 0x000000101010722b */ /* 0x000fd00000000010 */
[----:B------:R-:W-:-:S08]  /*0c10*/  DFMA R16, R10, R16, R10 ;  /* 0x000000100a10722b */ /* 0x000fd0000000000a */
[----:B------:R-:W-:-:S08]  /*0c20*/  DFMA R10, R16, -R4, 1 ;  /* 0x3ff00000100a742b */ /* 0x000fd00000000804 */
        /* <DEDUP_REMOVED lines=14> */
.L_x_12:
[----:B------:R-:W-:Y:S05]  /*0d10*/  BSYNC.RECONVERGENT B0 ;  /* 0x0000000000007941 */ /* 0x000fea0003800200 */
.L_x_11:
[----:B------:R-:W0:Y:S01]  /*0d20*/  LDC.64 R6, c[0x0][0x388] ;  /* 0x0000e200ff067b82 */ /* 0x000e220000000a00 */
[----:B------:R-:W1:Y:S01]  /*0d30*/  LDCU.64 UR6, c[0x0][0x3b0] ;  /* 0x00007600ff0677ac */ /* 0x000e620008000a00 */
[----:B------:R-:W-:-:S08]  /*0d40*/  DADD R2, R4, R2 ;  /* 0x0000000004027229 */ /* 0x000fd00000000002 */
[----:B-1----:R-:W-:Y:S01]  /*0d50*/  DFMA R2, -R2, UR6, R12 ;  /* 0x0000000602027c2b */ /* 0x002fe2000800010c */
[----:B0-----:R-:W-:-:S06]  /*0d60*/  IMAD.WIDE R8, R8, 0x8, R6 ;  /* 0x0000000808087825 */ /* 0x001fcc00078e0206 */
[----:B------:R-:W-:Y:S01]  /*0d70*/  STG.E.64 desc[UR4][R8.64], R2 ;  /* 0x0000000208007986 */ /* 0x000fe2000c101b04 */
[----:B------:R-:W-:Y:S05]  /*0d80*/  EXIT ;  /* 0x000000000000794d */ /* 0x000fea0003800000 */
        .weak           $__internal_0_$__cuda_sm20_div_rn_f64_full
        .type           $__internal_0_$__cuda_sm20_div_rn_f64_full,@function
        .size           $__internal_0_$__cuda_sm20_div_rn_f64_full,(.L_x_29 - $__internal_0_$__cuda_sm20_div_rn_f64_full)
$__internal_0_$__cuda_sm20_div_rn_f64_full:
[----:B------:R-:W-:Y:S01]  /*0d90*/  FSETP.GEU.AND P2, PT, |R19|, 1.469367938527859385e-39, PT ;  /* 0x001000001300780b */ /* 0x000fe20003f4e200 */
[----:B------:R-:W-:Y:S01]  /*0da0*/  IMAD.MOV.U32 R28, RZ, RZ, R18 ;  /* 0x000000ffff1c7224 */ /* 0x000fe200078e0012 */
[C---:B------:R-:W-:Y:S01]  /*0db0*/  FSETP.GEU.AND P0, PT, |R23|.reuse, 1.469367938527859385e-39, PT ;  /* 0x001000001700780b */ /* 0x040fe20003f0e200 */
[----:B------:R-:W-:Y:S01]  /*0dc0*/  IMAD.MOV.U32 R30, RZ, RZ, 0x1 ;  /* 0x00000001ff1e7424 */ /* 0x000fe200078e00ff */
[----:B------:R-:W-:Y:S01]  /*0dd0*/  LOP3.LUT R20, R23, 0x800fffff, RZ, 0xc0, !PT ;  /* 0x800fffff17147812 */ /* 0x000fe200078ec0ff */
[----:B------:R-:W-:Y:S01]  /*0de0*/  BSSY.RECONVERGENT B1, `(.L_x_13) ;  /* 0x0000052000017945 */ /* 0x000fe20003800200 */
[----:B------:R-:W-:Y:S02]  /*0df0*/  LOP3.LUT R10, R19, 0x7ff00000, RZ, 0xc0, !PT ;  /* 0x7ff00000130a7812 */ /* 0x000fe400078ec0ff */
[----:B------:R-:W-:Y:S01]  /*0e00*/  LOP3.LUT R21, R20, 0x3ff00000, RZ, 0xfc, !PT ;  /* 0x3ff0000014157812 */ /* 0x000fe200078efcff */
[----:B------:R-:W-:Y:S01]  /*0e10*/  IMAD.MOV.U32 R20, RZ, RZ, R22 ;  /* 0x000000ffff147224 */ /* 0x000fe200078e0016 */
[----:B------:R-:W-:-:S03]  /*0e20*/  LOP3.LUT R11, R23, 0x7ff00000, RZ, 0xc0, !PT ;  /* 0x7ff00000170b7812 */ /* 0x000fc600078ec0ff */
[----:B------:R-:W-:Y:S02]  /*0e30*/  @!P2 LOP3.LUT R9, R23, 0x7ff00000, RZ, 0xc0, !PT ;  /* 0x7ff000001709a812 */ /* 0x000fe400078ec0ff */
[----:B------:R-:W-:Y:S01]  /*0e40*/  @!P0 DMUL R20, R22, 8.98846567431157953865e+307 ;  /* 0x7fe0000016148828 */ /* 0x000fe20000000000 */
[C---:B------:R-:W-:Y:S02]  /*0e50*/  ISETP.GE.U32.AND P1, PT, R10.reuse, R11, PT ;  /* 0x0000000b0a00720c */ /* 0x040fe40003f26070 */
[----:B------:R-:W-:Y:S01]  /*0e60*/  @!P2 ISETP.GE.U32.AND P3, PT, R10, R9, PT ;  /* 0x000000090a00a20c */ /* 0x000fe20003f66070 */
[----:B------:R-:W-:Y:S01]  /*0e70*/  IMAD.MOV.U32 R9, RZ, RZ, 0x1ca00000 ;  /* 0x1ca00000ff097424 */ /* 0x000fe200078e00ff */
[----:B------:R-:W-:Y:S01]  /*0e80*/  @!P2 MOV R24, RZ ;  /* 0x000000ff0018a202 */ /* 0x000fe20000000f00 */
[----:B------:R-:W0:Y:S03]  /*0e90*/  MUFU.RCP64H R31, R21 ;  /* 0x00000015001f7308 */ /* 0x000e260000001800 */
[----:B------:R-:W-:-:S02]  /*0ea0*/  @!P2 SEL R27, R9, 0x63400000, !P3 ;  /* 0x63400000091ba807 */ /* 0x000fc40005800000 */
[----:B------:R-:W-:Y:S02]  /*0eb0*/  SEL R25, R9, 0x63400000, !P1 ;  /* 0x6340000009197807 */ /* 0x000fe40004800000 */
[--C-:B------:R-:W-:Y:S02]  /*0ec0*/  @!P2 LOP3.LUT R27, R27, 0x80000000, R19.reuse, 0xf8, !PT ;  /* 0x800000001b1ba812 */ /* 0x100fe400078ef813 */
[----:B------:R-:W-:Y:S02]  /*0ed0*/  LOP3.LUT R29, R25, 0x800fffff, R19, 0xf8, !PT ;  /* 0x800fffff191d7812 */ /* 0x000fe400078ef813 */
[----:B------:R-:W-:Y:S02]  /*0ee0*/  @!P2 LOP3.LUT R25, R27, 0x100000, RZ, 0xfc, !PT ;  /* 0x001000001b19a812 */ /* 0x000fe400078efcff */
[----:B------:R-:W-:-:S04]  /*0ef0*/  @!P0 LOP3.LUT R11, R21, 0x7ff00000, RZ, 0xc0, !PT ;  /* 0x7ff00000150b8812 */ /* 0x000fc800078ec0ff */
[----:B------:R-:W-:Y:S02]  /*0f00*/  @!P2 DFMA R28, R28, 2, -R24 ;  /* 0x400000001c1ca82b */ /* 0x000fe40000000818 */
[----:B0-----:R-:W-:-:S08]  /*0f10*/  DFMA R24, R30, -R20, 1 ;  /* 0x3ff000001e18742b */ /* 0x001fd00000000814 */
[----:B------:R-:W-:Y:S01]  /*0f20*/  DFMA R24, R24, R24, R24 ;  /* 0x000000181818722b */ /* 0x000fe20000000018 */
[----:B------:R-:W-:-:S07]  /*0f30*/  @!P2 LOP3.LUT R10, R29, 0x7ff00000, RZ, 0xc0, !PT ;  /* 0x7ff000001d0aa812 */ /* 0x000fce00078ec0ff */
[----:B------:R-:W-:-:S08]  /*0f40*/  DFMA R24, R30, R24, R30 ;  /* 0x000000181e18722b */ /* 0x000fd0000000001e */
[----:B------:R-:W-:-:S08]  /*0f50*/  DFMA R30, R24, -R20, 1 ;  /* 0x3ff00000181e742b */ /* 0x000fd00000000814 */
[----:B------:R-:W-:-:S08]  /*0f60*/  DFMA R30, R24, R30, R24 ;  /* 0x0000001e181e722b */ /* 0x000fd00000000018 */
[----:B------:R-:W-:-:S08]  /*0f70*/  DMUL R24, R30, R28 ;  /* 0x0000001c1e187228 */ /* 0x000fd00000000000 */
[----:B------:R-:W-:-:S08]  /*0f80*/  DFMA R26, R24, -R20, R28 ;  /* 0x80000014181a722b */ /* 0x000fd0000000001c */
[----:B------:R-:W-:Y:S01]  /*0f90*/  DFMA R26, R30, R26, R24 ;  /* 0x0000001a1e1a722b */ /* 0x000fe20000000018 */
[----:B------:R-:W-:-:S05]  /*0fa0*/  VIADD R24, R10, 0xffffffff ;  /* 0xffffffff0a187836 */ /* 0x000fca0000000000 */
[----:B------:R-:W-:Y:S01]  /*0fb0*/  ISETP.GT.U32.AND P0, PT, R24, 0x7feffffe, PT ;  /* 0x7feffffe1800780c */ /* 0x000fe20003f04070 */
[----:B------:R-:W-:-:S05]  /*0fc0*/  VIADD R24, R11, 0xffffffff ;  /* 0xffffffff0b187836 */ /* 0x000fca0000000000 */
[----:B------:R-:W-:-:S13]  /*0fd0*/  ISETP.GT.U32.OR P0, PT, R24, 0x7feffffe, P0 ;  /* 0x7feffffe1800780c */ /* 0x000fda0000704470 */
[----:B------:R-:W-:Y:S05]  /*0fe0*/  @P0 BRA `(.L_x_14) ;  /* 0x0000000000700947 */ /* 0x000fea0003800000 */
[----:B------:R-:W-:Y:S02]  /*0ff0*/  LOP3.LUT R18, R19, 0x7ff00000, RZ, 0xc0, !PT ;  /* 0x7ff0000013127812 */ /* 0x000fe400078ec0ff */
[----:B------:R-:W-:-:S04]  /*1000*/  LOP3.LUT R11, R23, 0x7ff00000, RZ, 0xc0, !PT ;  /* 0x7ff00000170b7812 */ /* 0x000fc800078ec0ff */
[CC--:B------:R-:W-:Y:S02]  /*1010*/  VIADDMNMX R10, R18.reuse, -R11.reuse, 0xb9600000, !PT ;  /* 0xb9600000120a7446 */ /* 0x0c0fe4000780090b */
[----:B------:R-:W-:Y:S02]  /*1020*/  ISETP.GE.U32.AND P0, PT, R18, R11, PT ;  /* 0x0000000b1200720c */ /* 0x000fe40003f06070 */
[----:B------:R-:W-:Y:S02]  /*1030*/  VIMNMX R10, PT, PT, R10, 0x46a00000, PT ;  /* 0x46a000000a0a7848 */ /* 0x000fe40003fe0100 */
[----:B------:R-:W-:-:S05]  /*1040*/  SEL R9, R9, 0x63400000, !P0 ;  /* 0x6340000009097807 */ /* 0x000fca0004000000 */
[----:B------:R-:W-:Y:S02]  /*1050*/  IMAD.IADD R9, R10, 0x1, -R9 ;  /* 0x000000010a097824 */ /* 0x000fe400078e0a09 */
[----:B------:R-:W-:Y:S02]  /*1060*/  IMAD.MOV.U32 R10, RZ, RZ, RZ ;  /* 0x000000ffff0a7224 */ /* 0x000fe400078e00ff */
[----:B------:R-:W-:-:S06]  /*1070*/  VIADD R11, R9, 0x7fe00000 ;  /* 0x7fe00000090b7836 */ /* 0x000fcc0000000000 */
[----:B------:R-:W-:-:S10]  /*1080*/  DMUL R24, R26, R10 ;  /* 0x0000000a1a187228 */ /* 0x000fd40000000000 */
[----:B------:R-:W-:-:S13]  /*1090*/  FSETP.GTU.AND P0, PT, |R25|, 1.469367938527859385e-39, PT ;  /* 0x001000001900780b */ /* 0x000fda0003f0c200 */
[----:B------:R-:W-:Y:S05]  /*10a0*/  @P0 BRA `(.L_x_15) ;  /* 0x0000000000940947 */ /* 0x000fea0003800000 */
[----:B------:R-:W-:Y:S01]  /*10b0*/  DFMA R20, R26, -R20, R28 ;  /* 0x800000141a14722b */ /* 0x000fe2000000001c */
[----:B------:R-:W-:-:S09]  /*10c0*/  IMAD.MOV.U32 R18, RZ, RZ, RZ ;  /* 0x000000ffff127224 */ /* 0x000fd200078e00ff */
[C---:B------:R-:W-:Y:S02]  /*10d0*/  FSETP.NEU.AND P0, PT, R21.reuse, RZ, PT ;  /* 0x000000ff1500720b */ /* 0x040fe40003f0d000 */
[----:B------:R-:W-:-:S04]  /*10e0*/  LOP3.LUT R22, R21, 0x80000000, R23, 0x48, !PT ;  /* 0x8000000015167812 */ /* 0x000fc800078e4817 */
[----:B------:R-:W-:-:S07]  /*10f0*/  LOP3.LUT R19, R22, R11, RZ, 0xfc, !PT ;  /* 0x0000000b16137212 */ /* 0x000fce00078efcff */
[----:B------:R-:W-:Y:S05]  /*1100*/  @!P0 BRA `(.L_x_15) ;  /* 0x00000000007c8947 */ /* 0x000fea0003800000 */
[----:B------:R-:W-:Y:S01]  /*1110*/  IMAD.MOV R11, RZ, RZ, -R9 ;  /* 0x000000ffff0b7224 */ /* 0x000fe200078e0a09 */
[----:B------:R-:W-:Y:S01]  /*1120*/  IADD3 R9, PT, PT, -R9, -0x43300000, RZ ;  /* 0xbcd0000009097810 */ /* 0x000fe20007ffe1ff */
[----:B------:R-:W-:-:S06]  /*1130*/  IMAD.MOV.U32 R10, RZ, RZ, RZ ;  /* 0x000000ffff0a7224 */ /* 0x000fcc00078e00ff */
[----:B------:R-:W-:Y:S02]  /*1140*/  DFMA R10, R24, -R10, R26 ;  /* 0x8000000a180a722b */ /* 0x000fe4000000001a */
[----:B------:R-:W-:-:S08]  /*1150*/  DMUL.RP R26, R26, R18 ;  /* 0x000000121a1a7228 */ /* 0x000fd00000008000 */
[----:B------:R-:W-:Y:S02]  /*1160*/  FSETP.NEU.AND P0, PT, |R11|, R9, PT ;  /* 0x000000090b00720b */ /* 0x000fe40003f0d200 */
[----:B------:R-:W-:Y:S02]  /*1170*/  LOP3.LUT R9, R27, R22, RZ, 0x3c, !PT ;  /* 0x000000161b097212 */ /* 0x000fe400078e3cff */
[----:B------:R-:W-:Y:S02]  /*1180*/  FSEL R24, R26, R24, !P0 ;  /* 0x000000181a187208 */ /* 0x000fe40004000000 */
[----:B------:R-:W-:Y:S01]  /*1190*/  FSEL R25, R9, R25, !P0 ;  /* 0x0000001909197208 */ /* 0x000fe20004000000 */
[----:B------:R-:W-:Y:S06]  /*11a0*/  BRA `(.L_x_15) ;  /* 0x0000000000547947 */ /* 0x000fec0003800000 */
.L_x_14:
[----:B------:R-:W-:-:S14]  /*11b0*/  DSETP.NAN.AND P0, PT, R18, R18, PT ;  /* 0x000000121200722a */ /* 0x000fdc0003f08000 */
[----:B------:R-:W-:Y:S05]  /*11c0*/  @P0 BRA `(.L_x_16) ;  /* 0x0000000000440947 */ /* 0x000fea0003800000 */
[----:B------:R-:W-:-:S14]  /*11d0*/  DSETP.NAN.AND P0, PT, R22, R22, PT ;  /* 0x000000161600722a */ /* 0x000fdc0003f08000 */
[----:B------:R-:W-:Y:S05]  /*11e0*/  @P0 BRA `(.L_x_17) ;  /* 0x0000000000300947 */ /* 0x000fea0003800000 */
[----:B------:R-:W-:Y:S01]  /*11f0*/  ISETP.NE.AND P0, PT, R10, R11, PT ;  /* 0x0000000b0a00720c */ /* 0x000fe20003f05270 */
[----:B------:R-:W-:Y:S01]  /*1200*/  IMAD.MOV.U32 R25, RZ, RZ, -0x80000 ;  /* 0xfff80000ff197424 */ /* 0x000fe200078e00ff */
[----:B------:R-:W-:-:S11]  /*1210*/  MOV R24, 0x0 ;  /* 0x0000000000187802 */ /* 0x000fd60000000f00 */
[----:B------:R-:W-:Y:S05]  /*1220*/  @!P0 BRA `(.L_x_15) ;  /* 0x0000000000348947 */ /* 0x000fea0003800000 */
[----:B------:R-:W-:Y:S02]  /*1230*/  ISETP.NE.AND P0, PT, R10, 0x7ff00000, PT ;  /* 0x7ff000000a00780c */ /* 0x000fe40003f05270 */
[----:B------:R-:W-:Y:S02]  /*1240*/  LOP3.LUT R25, R19, 0x80000000, R23, 0x48, !PT ;  /* 0x8000000013197812 */ /* 0x000fe400078e4817 */
[----:B------:R-:W-:-:S13]  /*1250*/  ISETP.EQ.OR P0, PT, R11, RZ, !P0 ;  /* 0x000000ff0b00720c */ /* 0x000fda0004702670 */
[----:B------:R-:W-:Y:S01]  /*1260*/  @P0 LOP3.LUT R9, R25, 0x7ff00000, RZ, 0xfc, !PT ;  /* 0x7ff0000019090812 */ /* 0x000fe200078efcff */
[----:B------:R-:W-:Y:S02]  /*1270*/  @!P0 IMAD.MOV.U32 R24, RZ, RZ, RZ ;  /* 0x000000ffff188224 */ /* 0x000fe400078e00ff */
[----:B------:R-:W-:Y:S02]  /*1280*/  @P0 IMAD.MOV.U32 R24, RZ, RZ, RZ ;  /* 0x000000ffff180224 */ /* 0x000fe400078e00ff */
[----:B------:R-:W-:Y:S01]  /*1290*/  @P0 IMAD.MOV.U32 R25, RZ, RZ, R9 ;  /* 0x000000ffff190224 */ /* 0x000fe200078e0009 */
[----:B------:R-:W-:Y:S06]  /*12a0*/  BRA `(.L_x_15) ;  /* 0x0000000000147947 */ /* 0x000fec0003800000 */
.L_x_17:
[----:B------:R-:W-:Y:S01]  /*12b0*/  LOP3.LUT R25, R23, 0x80000, RZ, 0xfc, !PT ;  /* 0x0008000017197812 */ /* 0x000fe200078efcff */
[----:B------:R-:W-:Y:S01]  /*12c0*/  IMAD.MOV.U32 R24, RZ, RZ, R22 ;  /* 0x000000ffff187224 */ /* 0x000fe200078e0016 */
[----:B------:R-:W-:Y:S06]  /*12d0*/  BRA `(.L_x_15) ;  /* 0x0000000000087947 */ /* 0x000fec0003800000 */
.L_x_16:
[----:B------:R-:W-:Y:S01]  /*12e0*/  LOP3.LUT R25, R19, 0x80000, RZ, 0xfc, !PT ;  /* 0x0008000013197812 */ /* 0x000fe200078efcff */
[----:B------:R-:W-:-:S07]  /*12f0*/  IMAD.MOV.U32 R24, RZ, RZ, R18 ;  /* 0x000000ffff187224 */ /* 0x000fce00078e0012 */
.L_x_15:
[----:B------:R-:W-:Y:S05]  /*1300*/  BSYNC.RECONVERGENT B1 ;  /* 0x0000000000017941 */ /* 0x000fea0003800200 */
.L_x_13:
[----:B------:R-:W-:Y:S02]  /*1310*/  IMAD.MOV.U32 R10, RZ, RZ, R0 ;  /* 0x000000ffff0a7224 */ /* 0x000fe400078e0000 */
[----:B------:R-:W-:-:S04]  /*1320*/  IMAD.MOV.U32 R11, RZ, RZ, 0x0 ;  /* 0x00000000ff0b7424 */ /* 0x000fc800078e00ff */
[----:B------:R-:W-:Y:S05]  /*1330*/  RET.REL.NODEC R10 `(_Z12kernelCalComPdS_S_iiddddi) ;  /* 0xffffffec0a307950 */ /* 0x000fea0003c3ffff */
.L_x_18:
        /* <DEDUP_REMOVED lines=12> */
.L_x_29:


//--------------------- .text._Z12kernelCalcMuPdS_iiddddi --------------------------
	.section	.text._Z12kernelCalcMuPdS_iiddddi,"ax",@progbits
	.align	128
        .global         _Z12kernelCalcMuPdS_iiddddi
        .type           _Z12kernelCalcMuPdS_iiddddi,@function
        .size           _Z12kernelCalcMuPdS_iiddddi,(.L_x_30 - _Z12kernelCalcMuPdS_iiddddi)
        .other          _Z12kernelCalcMuPdS_iiddddi,@"STO_CUDA_ENTRY STV_DEFAULT"
_Z12kernelCalcMuPdS_iiddddi:
.text._Z12kernelCalcMuPdS_iiddddi:
        /* <DEDUP_REMOVED lines=21> */
[--C-:B------:R-:W-:Y:S02]  /*0150*/  IMAD.IADD R2, R0, 0x1, R9.reuse ;  /* 0x0000000100027824 */ /* 0x100fe400078e0209 */
[----:B------:R-:W-:Y:S01]  /*0160*/  IMAD.MOV R3, RZ, RZ, -R9 ;  /* 0x000000ffff037224 */ /* 0x000fe200078e0a09 */
[----:B------:R-:W2:Y:S03]  /*0170*/  LDCU.64 UR6, c[0x0][0x388] ;  /* 0x00007100ff0677ac */ /* 0x000ea60008000a00 */
[----:B------:R-:W-:-:S04]  /*0180*/  IMAD R2, R3, 0x2, R2 ;  /* 0x0000000203027824 */ /* 0x000fc800078e0202 */
[----:B------:R-:W-:Y:S02]  /*0190*/  IMAD.IADD R7, R5, 0x1, R2 ;  /* 0x0000000105077824 */ /* 0x000fe400078e0202 */
[----:B0-----:R-:W-:-:S04]  /*01a0*/  IMAD.WIDE R18, R4, 0x8, R10 ;  /* 0x0000000804127825 */ /* 0x001fc800078e020a */
[----:B------:R-:W-:-:S04]  /*01b0*/  IMAD.WIDE R6, R7, 0x8, R10 ;  /* 0x0000000807067825 */ /* 0x000fc800078e020a */
[C---:B------:R-:W-:Y:S02]  /*01c0*/  IMAD.WIDE R2, R9.reuse, 0x8, R18 ;  /* 0x0000000809027825 */ /* 0x040fe400078e0212 */
[----:B-1----:R-:W3:Y:S04]  /*01d0*/  LDG.E.64 R6, desc[UR4][R6.64] ;  /* 0x0000000406067981 */ /* 0x002ee8000c1e1b00 */
[----:B------:R-:W3:Y:S04]  /*01e0*/  LDG.E.64 R2, desc[UR4][R2.64] ;  /* 0x0000000402027981 */ /* 0x000ee8000c1e1b00 */
[----:B------:R-:W4:Y:S01]  /*01f0*/  LDG.E.64 R18, desc[UR4][R18.64] ;  /* 0x0000000412127981 */ /* 0x000f22000c1e1b00 */
[----:B------:R-:W-:Y:S01]  /*0200*/  VIADD R8, R9, 0xffffffff ;  /* 0xffffffff09087836 */ /* 0x000fe20000000000 */
[----:B------:R-:W-:-:S04]  /*0210*/  ISETP.NE.AND P1, PT, R5, RZ, PT ;  /* 0x000000ff0500720c */ /* 0x000fc80003f25270 */
[C---:B------:R-:W-:Y:S01]  /*0220*/  ISETP.NE.AND P0, PT, R5.reuse, R8, PT ;  /* 0x000000080500720c */ /* 0x040fe20003f05270 */
[C---:B------:R-:W-:Y:S01]  /*0230*/  VIADD R8, R5.reuse, 0x1 ;  /* 0x0000000105087836 */ /* 0x040fe20000000000 */
[----:B------:R-:W-:-:S04]  /*0240*/  SEL R9, R5, R9, P1 ;  /* 0x0000000905097207 */ /* 0x000fc80000800000 */
[----:B------:R-:W-:Y:S02]  /*0250*/  SEL R5, R8, RZ, P0 ;  /* 0x000000ff08057207 */ /* 0x000fe40000000000 */
[----:B------:R-:W-:Y:S02]  /*0260*/  SHF.R.S32.HI R13, RZ, 0x1f, R9 ;  /* 0x0000001fff0d7819 */ /* 0x000fe40000011409 */
[C---:B------:R-:W-:Y:S01]  /*0270*/  IADD3 R9, P0, PT, R0.reuse, R9, RZ ;  /* 0x0000000900097210 */ /* 0x040fe20007f1e0ff */
[----:B------:R-:W-:-:S03]  /*0280*/  IMAD.IADD R5, R0, 0x1, R5 ;  /* 0x0000000100057824 */ /* 0x000fc600078e0205 */
[----:B------:R-:W-:Y:S02]  /*0290*/  LEA.HI.X.SX32 R0, R0, R13, 0x1, P0 ;  /* 0x0000000d00007211 */ /* 0x000fe400000f0eff */
[----:B--2---:R-:W-:Y:S01]  /*02a0*/  LEA R14, P0, R9, UR6, 0x3 ;  /* 0x00000006090e7c11 */ /* 0x004fe2000f8018ff */
[----:B------:R-:W-:-:S03]  /*02b0*/  IMAD.WIDE R16, R5, 0x8, R10 ;  /* 0x0000000805107825 */ /* 0x000fc600078e020a */
[----:B------:R-:W-:Y:S02]  /*02c0*/  LEA.HI.X R15, R9, UR7, R0, 0x3, P0 ;  /* 0x00000007090f7c11 */ /* 0x000fe400080f1c00 */
[----:B------:R-:W0:Y:S01]  /*02d0*/  LDC.64 R8, c[0x0][0x398] ;  /* 0x0000e600ff087b82 */ /* 0x000e220000000a00 */
[----:B------:R-:W5:Y:S04]  /*02e0*/  LDG.E.64 R16, desc[UR4][R16.64] ;  /* 0x0000000410107981 */ /* 0x000f68000c1e1b00 */
[----:B------:R-:W5:Y:S01]  /*02f0*/  LDG.E.64 R14, desc[UR4][R14.64+-0x8] ;  /* 0xfffff8040e0e7981 */ /* 0x000f62000c1e1b00 */
[----:B------:R-:W-:Y:S01]  /*0300*/  IMAD.MOV.U32 R10, RZ, RZ, 0x1 ;  /* 0x00000001ff0a7424 */ /* 0x000fe200078e00ff */
[----:B0-----:R-:W-:-:S06]  /*0310*/  DMUL R8, R8, R8 ;  /* 0x0000000808087228 */ /* 0x001fcc0000000000 */
[----:B------:R-:W0:Y:S02]  /*0320*/  MUFU.RCP64H R11, R9 ;  /* 0x00000009000b7308 */ /* 0x000e240000001800 */
[----:B0-----:R-:W-:-:S08]  /*0330*/  DFMA R12, -R8, R10, 1 ;  /* 0x3ff00000080c742b */ /* 0x001fd0000000010a */
[----:B------:R-:W-:-:S08]  /*0340*/  DFMA R12, R12, R12, R12 ;  /* 0x0000000c0c0c722b */ /* 0x000fd0000000000c */
[----:B------:R-:W-:Y:S01]  /*0350*/  DFMA R10, R10, R12, R10 ;  /* 0x0000000c0a0a722b */ /* 0x000fe2000000000a */
[----:B------:R-:W-:Y:S01]  /*0360*/  BSSY.RECONVERGENT B0, `(.L_x_19) ;  /* 0x0000011000007945 */ /* 0x000fe20003800200 */
[----:B---3--:R-:W-:-:S06]  /*0370*/  DADD R2, R2, R6 ;  /* 0x0000000002027229 */ /* 0x008fcc0000000006 */
[----:B------:R-:W-:Y:S02]  /*0380*/  DFMA R6, -R8, R10, 1 ;  /* 0x3ff000000806742b */ /* 0x000fe4000000010a */
[----:B----4-:R-:W-:-:S06]  /*0390*/  DADD R12, R18, R18 ;  /* 0x00000000120c7229 */ /* 0x010fcc0000000012 */
[----:B------:R-:W-:Y:S02]  /*03a0*/  DFMA R10, R10, R6, R10 ;  /* 0x000000060a0a722b */ /* 0x000fe4000000000a */
[----:B------:R-:W-:-:S08]  /*03b0*/  DADD R6, -R12, R2 ;  /* 0x000000000c067229 */ /* 0x000fd00000000102 */
[----:B------:R-:W-:-:S08]  /*03c0*/  DMUL R2, R6, R10 ;  /* 0x0000000a06027228 */ /* 0x000fd00000000000 */
[----:B------:R-:W-:-:S08]  /*03d0*/  DFMA R20, -R8, R2, R6 ;  /* 0x000000020814722b */ /* 0x000fd00000000106 */
[----:B------:R-:W-:Y:S01]  /*03e0*/  DFMA R2, R10, R20, R2 ;  /* 0x000000140a02722b */ /* 0x000fe20000000002 */
[----:B------:R-:W-:-:S09]  /*03f0*/  FSETP.GEU.AND P1, PT, |R7|, 6.5827683646048100446e-37, PT ;  /* 0x036000000700780b */ /* 0x000fd20003f2e200 */
[----:B------:R-:W-:-:S05]  /*0400*/  FFMA R0, RZ, R9, R3 ;  /* 0x00000009ff007223 */ /* 0x000fca0000000003 */
[----:B------:R-:W-:-:S13]  /*0410*/  FSETP.GT.AND P0, PT, |R0|, 1.469367938527859385e-39, PT ;  /* 0x001000000000780b */ /* 0x000fda0003f04200 */
[----:B------:R-:W-:Y:S05]  /*0420*/  @P0 BRA P1, `(.L_x_20) ;  /* 0x0000000000100947 */ /* 0x000fea0000800000 */
[----:B------:R-:W-:-:S07]  /*0430*/  MOV R0, 0x450 ;  /* 0x0000045000007802 */ /* 0x000fce0000000f00 */
[----:B-----5:R-:W-:Y:S05]  /*0440*/  CALL.REL.NOINC `($__internal_1_$__cuda_sm20_div_rn_f64_full) ;  /* 0x0000000000b47944 */ /* 0x020fea0003c00000 */
[----:B------:R-:W-:Y:S02]  /*0450*/  IMAD.MOV.U32 R2, RZ, RZ, R24 ;  /* 0x000000ffff027224 */ /* 0x000fe400078e0018 */
[----:B------:R-:W-:-:S07]  /*0460*/  IMAD.MOV.U32 R3, RZ, RZ, R25 ;  /* 0x000000ffff037224 */ /* 0x000fce00078e0019 */
.L_x_20:
[----:B------:R-:W-:Y:S05]  /*0470*/  BSYNC.RECONVERGENT B0 ;  /* 0x0000000000007941 */ /* 0x000fea0003800200 */
.L_x_19:
[----:B------:R-:W0:Y:S01]  /*0480*/  LDC.64 R8, c[0x0][0x3a0] ;  /* 0x0000e800ff087b82 */ /* 0x000e220000000a00 */
[----:B------:R-:W-:Y:S01]  /*0490*/  IMAD.MOV.U32 R6, RZ, RZ, 0x1 ;  /* 0x00000001ff067424 */ /* 0x000fe200078e00ff */
[----:B------:R-:W-:Y:S01]  /*04a0*/  DADD R20, R18, R18 ;  /* 0x0000000012147229 */ /* 0x000fe20000000012 */
[----:B------:R-:W-:Y:S01]  /*04b0*/  BSSY.RECONVERGENT B0, `(.L_x_21) ;  /* 0x000001e000007945 */ /* 0x000fe20003800200 */
[----:B0-----:R-:W-:-:S06]  /*04c0*/  DMUL R8, R8, R8 ;  /* 0x0000000808087228 */ /* 0x001fcc0000000000 */
[----:B------:R-:W0:Y:S02]  /*04d0*/  MUFU.RCP64H R7, R9 ;  /* 0x0000000900077308 */ /* 0x000e240000001800 */
[----:B0-----:R-:W-:-:S08]  /*04e0*/  DFMA R10, -R8, R6, 1 ;  /* 0x3ff00000080a742b */ /* 0x001fd00000000106 */
[----:B------:R-:W-:-:S08]  /*04f0*/  DFMA R10, R10, R10, R10 ;  /* 0x0000000a0a0a722b */ /* 0x000fd0000000000a */
[----:B------:R-:W-:Y:S02]  /*0500*/  DFMA R6, R6, R10, R6 ;  /* 0x0000000a0606722b */ /* 0x000fe40000000006 */
[----:B-----5:R-:W-:Y:S01]  /*0510*/  DADD R10, R16, R14 ;  /* 0x00000000100a7229 */ /* 0x020fe2000000000e */
[----:B------:R-:W0:Y:S05]  /*0520*/  LDC.64 R16, c[0x0][0x3a8] ;  /* 0x0000ea00ff107b82 */ /* 0x000e2a0000000a00 */
[----:B------:R-:W-:Y:S02]  /*0530*/  DFMA R14, -R8, R6, 1 ;  /* 0x3ff00000080e742b */ /* 0x000fe40000000106 */
[----:B------:R-:W-:-:S06]  /*0540*/  DADD R10, -R12, R10 ;  /* 0x000000000c0a7229 */ /* 0x000fcc000000010a */
[----:B------:R-:W-:-:S04]  /*0550*/  DFMA R6, R6, R14, R6 ;  /* 0x0000000e0606722b */ /* 0x000fc80000000006 */
[----:B------:R-:W-:-:S04]  /*0560*/  FSETP.GEU.AND P1, PT, |R11|, 6.5827683646048100446e-37, PT ;  /* 0x036000000b00780b */ /* 0x000fc80003f2e200 */
[----:B------:R-:W-:Y:S02]  /*0570*/  DMUL R12, R10, R6 ;  /* 0x000000060a0c7228 */ /* 0x000fe40000000000 */
[----:B0-----:R-:W-:-:S06]  /*0580*/  DADD R16, R16, R16 ;  /* 0x0000000010107229 */ /* 0x001fcc0000000010 */
[----:B------:R-:W-:Y:S02]  /*0590*/  DFMA R14, -R8, R12, R10 ;  /* 0x0000000c080e722b */ /* 0x000fe4000000010a */
[C---:B------:R-:W-:Y:S02]  /*05a0*/  DMUL R16, R18.reuse, R16 ;  /* 0x0000001012107228 */ /* 0x040fe40000000000 */
[----:B------:R-:W-:-:S04]  /*05b0*/  DADD R18, -R18, 1 ;  /* 0x3ff0000012127429 */ /* 0x000fc80000000100 */
[----:B------:R-:W-:Y:S02]  /*05c0*/  DFMA R6, R6, R14, R12 ;  /* 0x0000000e0606722b */ /* 0x000fe4000000000c */
[----:B------:R-:W-:Y:S02]  /*05d0*/  DADD R14, -R20, 1 ;  /* 0x3ff00000140e7429 */ /* 0x000fe40000000100 */
[----:B------:R-:W-:-:S06]  /*05e0*/  DMUL R12, R16, R18 ;  /* 0x00000012100c7228 */ /* 0x000fcc0000000000 */
[----:B------:R-:W-:Y:S02]  /*05f0*/  FFMA R0, RZ, R9, R7 ;  /* 0x00000009ff007223 */ /* 0x000fe40000000007 */
[----:B------:R-:W-:-:S03]  /*0600*/  DMUL R12, R12, R14 ;  /* 0x0000000e0c0c7228 */ /* 0x000fc60000000000 */
[----:B------:R-:W-:-:S13]  /*0610*/  FSETP.GT.AND P0, PT, |R0|, 1.469367938527859385e-39, PT ;  /* 0x001000000000780b */ /* 0x000fda0003f04200 */
[----:B------:R-:W-:Y:S05]  /*0620*/  @P0 BRA P1, `(.L_x_22) ;  /* 0x0000000000180947 */ /* 0x000fea0000800000 */
[----:B------:R-:W-:Y:S01]  /*0630*/  IMAD.MOV.U32 R6, RZ, RZ, R10 ;  /* 0x000000ffff067224 */ /* 0x000fe200078e000a */
[----:B------:R-:W-:Y:S01]  /*0640*/  MOV R0, 0x670 ;  /* 0x0000067000007802 */ /* 0x000fe20000000f00 */
[----:B------:R-:W-:-:S07]  /*0650*/  IMAD.MOV.U32 R7, RZ, RZ, R11 ;  /* 0x000000ffff077224 */ /* 0x000fce00078e000b */
[----:B------:R-:W-:Y:S05]  /*0660*/  CALL.REL.NOINC `($__internal_1_$__cuda_sm20_div_rn_f64_full) ;  /* 0x00000000002c7944 */ /* 0x000fea0003c00000 */
[----:B------:R-:W-:Y:S02]  /*0670*/  IMAD.MOV.U32 R6, RZ, RZ, R24 ;  /* 0x000000ffff067224 */ /* 0x000fe400078e0018 */
[----:B------:R-:W-:-:S07]  /*0680*/  IMAD.MOV.U32 R7, RZ, RZ, R25 ;  /* 0x000000ffff077224 */ /* 0x000fce00078e0019 */
.L_x_22:
[----:B------:R-:W-:Y:S05]  /*0690*/  BSYNC.RECONVERGENT B0 ;  /* 0x0000000000007941 */ /* 0x000fea0003800200 */
.L_x_21:
[----:B------:R-:W0:Y:S01]  /*06a0*/  LDC.64 R8, c[0x0][0x3b0] ;  /* 0x0000ec00ff087b82 */ /* 0x000e220000000a00 */
[----:B------:R-:W-:-:S07]  /*06b0*/  DADD R2, R6, R2 ;  /* 0x0000000006027229 */ /* 0x000fce0000000002 */
[----:B------:R-:W1:Y:S01]  /*06c0*/  LDC.64 R10, c[0x0][0x380] ;  /* 0x0000e000ff0a7b82 */ /* 0x000e620000000a00 */
[----:B0-----:R-:W-:-:S08]  /*06d0*/  DADD R6, R8, R8 ;  /* 0x0000000008067229 */ /* 0x001fd00000000008 */
[----:B------:R-:W-:Y:S01]  /*06e0*/  DFMA R2, R2, -R6, R12 ;  /* 0x800000060202722b */ /* 0x000fe2000000000c */
[----:B-1----:R-:W-:-:S06]  /*06f0*/  IMAD.WIDE R4, R4, 0x8, R10 ;  /* 0x0000000804047825 */ /* 0x002fcc00078e020a */
[----:B------:R-:W-:Y:S01]  /*0700*/  STG.E.64 desc[UR4][R4.64], R2 ;  /* 0x0000000204007986 */ /* 0x000fe2000c101b04 */
[----:B------:R-:W-:Y:S05]  /*0710*/  EXIT ;  /* 0x000000000000794d */ /* 0x000fea0003800000 */
        .weak           $__internal_1_$__cuda_sm20_div_rn_f64_full
        .type           $__internal_1_$__cuda_sm20_div_rn_f64_full,@function
        .size           $__internal_1_$__cuda_sm20_div_rn_f64_full,(.L_x_30 - $__internal_1_$__cuda_sm20_div_rn_f64_full)
$__internal_1_$__cuda_sm20_div_rn_f64_full:
[C---:B------:R-:W-:Y:S01]  /*0720*/  FSETP.GEU.AND P0, PT, |R9|.reuse, 1.469367938527859385e-39, PT ;  /* 0x001000000900780b */ /* 0x040fe20003f0e200 */
[----:B------:R-:W-:Y:S01]  /*0730*/  IMAD.MOV.U32 R20, RZ, RZ, 0x1 ;  /* 0x00000001ff147424 */ /* 0x000fe200078e00ff */
[----:B------:R-:W-:Y:S01]  /*0740*/  LOP3.LUT R10, R9, 0x800fffff, RZ, 0xc0, !PT ;  /* 0x800fffff090a7812 */ /* 0x000fe200078ec0ff */
[----:B------:R-:W-:Y:S01]  /*0750*/  IMAD.MOV.U32 R28, RZ, RZ, 0x1ca00000 ;  /* 0x1ca00000ff1c7424 */ /* 0x000fe200078e00ff */
[C---:B------:R-:W-:Y:S01]  /*0760*/  FSETP.GEU.AND P2, PT, |R7|.reuse, 1.469367938527859385e-39, PT ;  /* 0x001000000700780b */ /* 0x040fe20003f4e200 */
[----:B------:R-:W-:Y:S01]  /*0770*/  BSSY.RECONVERGENT B1, `(.L_x_23) ;  /* 0x0000052000017945 */ /* 0x000fe20003800200 */
[----:B------:R-:W-:Y:S01]  /*0780*/  LOP3.LUT R11, R10, 0x3ff00000, RZ, 0xfc, !PT ;  /* 0x3ff000000a0b7812 */ /* 0x000fe200078efcff */
[----:B------:R-:W-:Y:S01]  /*0790*/  IMAD.MOV.U32 R10, RZ, RZ, R8 ;  /* 0x000000ffff0a7224 */ /* 0x000fe200078e0008 */
[----:B------:R-:W-:Y:S02]  /*07a0*/  LOP3.LUT R5, R7, 0x7ff00000, RZ, 0xc0, !PT ;  /* 0x7ff0000007057812 */ /* 0x000fe400078ec0ff */
[----:B------:R-:W-:-:S03]  /*07b0*/  LOP3.LUT R29, R9, 0x7ff00000, RZ, 0xc0, !PT ;  /* 0x7ff00000091d7812 */ /* 0x000fc600078ec0ff */
[----:B------:R-:W-:Y:S01]  /*07c0*/  @!P0 DMUL R10, R8, 8.98846567431157953865e+307 ;  /* 0x7fe00000080a8828 */ /* 0x000fe20000000000 */
[----:B------:R-:W-:-:S03]  /*07d0*/  ISETP.GE.U32.AND P1, PT, R5, R29, PT ;  /* 0x0000001d0500720c */ /* 0x000fc60003f26070 */
[----:B------:R-:W-:Y:S01]  /*07e0*/  @!P2 LOP3.LUT R22, R9, 0x7ff00000, RZ, 0xc0, !PT ;  /* 0x7ff000000916a812 */ /* 0x000fe200078ec0ff */
[----:B------:R-:W-:Y:S01]  /*07f0*/  @!P2 IMAD.MOV.U32 R26, RZ, RZ, RZ ;  /* 0x000000ffff1aa224 */ /* 0x000fe200078e00ff */
[----:B------:R-:W0:Y:S02]  /*0800*/  MUFU.RCP64H R21, R11 ;  /* 0x0000000b00157308 */ /* 0x000e240000001800 */
[----:B------:R-:W-:Y:S02]  /*0810*/  @!P2 ISETP.GE.U32.AND P3, PT, R5, R22, PT ;  /* 0x000000160500a20c */ /* 0x000fe40003f66070 */
[----:B------:R-:W-:Y:S02]  /*0820*/  @!P0 LOP3.LUT R29, R11, 0x7ff00000, RZ, 0xc0, !PT ;  /* 0x7ff000000b1d8812 */ /* 0x000fe400078ec0ff */
[----:B------:R-:W-:Y:S01]  /*0830*/  @!P2 SEL R23, R28, 0x63400000, !P3 ;  /* 0x634000001c17a807 */ /* 0x000fe20005800000 */
[----:B0-----:R-:W-:-:S08]  /*0840*/  DFMA R24, R20, -R10, 1 ;  /* 0x3ff000001418742b */ /* 0x001fd0000000080a */
[----:B------:R-:W-:-:S08]  /*0850*/  DFMA R24, R24, R24, R24 ;  /* 0x000000181818722b */ /* 0x000fd00000000018 */
[----:B------:R-:W-:Y:S01]  /*0860*/  DFMA R24, R20, R24, R20 ;  /* 0x000000181418722b */ /* 0x000fe20000000014 */
[--C-:B------:R-:W-:Y:S02]  /*0870*/  @!P2 LOP3.LUT R20, R23, 0x80000000, R7.reuse, 0xf8, !PT ;  /* 0x800000001714a812 */ /* 0x100fe400078ef807 */
[----:B------:R-:W-:Y:S02]  /*0880*/  SEL R21, R28, 0x63400000, !P1 ;  /* 0x634000001c157807 */ /* 0x000fe40004800000 */
[----:B------:R-:W-:Y:S01]  /*0890*/  @!P2 LOP3.LUT R27, R20, 0x100000, RZ, 0xfc, !PT ;  /* 0x00100000141ba812 */ /* 0x000fe200078efcff */
[----:B------:R-:W-:Y:S02]  /*08a0*/  IMAD.MOV.U32 R20, RZ, RZ, R6 ;  /* 0x000000ffff147224 */ /* 0x000fe400078e0006 */
[----:B------:R-:W-:Y:S01]  /*08b0*/  DFMA R22, R24, -R10, 1 ;  /* 0x3ff000001816742b */ /* 0x000fe2000000080a */
[----:B------:R-:W-:-:S06]  /*08c0*/  LOP3.LUT R21, R21, 0x800fffff, R7, 0xf8, !PT ;  /* 0x800fffff15157812 */ /* 0x000fcc00078ef807 */
[----:B------:R-:W-:Y:S02]  /*08d0*/  @!P2 DFMA R20, R20, 2, -R26 ;  /* 0x400000001414a82b */ /* 0x000fe4000000081a */
[----:B------:R-:W-:-:S08]  /*08e0*/  DFMA R22, R24, R22, R24 ;  /* 0x000000161816722b */ /* 0x000fd00000000018 */
[----:B------:R-:W-:-:S08]  /*08f0*/  DMUL R24, R22, R20 ;  /* 0x0000001416187228 */ /* 0x000fd00000000000 */
[----:B------:R-:W-:-:S08]  /*0900*/  DFMA R26, R24, -R10, R20 ;  /* 0x8000000a181a722b */ /* 0x000fd00000000014 */
[----:B------:R-:W-:Y:S01]  /*0910*/  DFMA R26, R22, R26, R24 ;  /* 0x0000001a161a722b */ /* 0x000fe20000000018 */
[----:B------:R-:W-:Y:S01]  /*0920*/  IMAD.MOV.U32 R22, RZ, RZ, R5 ;  /* 0x000000ffff167224 */ /* 0x000fe200078e0005 */
[----:B------:R-:W-:-:S05]  /*0930*/  @!P2 LOP3.LUT R22, R21, 0x7ff00000, RZ, 0xc0, !PT ;  /* 0x7ff000001516a812 */ /* 0x000fca00078ec0ff */
[----:B------:R-:W-:-:S05]  /*0940*/  VIADD R23, R22, 0xffffffff ;  /* 0xffffffff16177836 */ /* 0x000fca0000000000 */
[----:B------:R-:W-:Y:S01]  /*0950*/  ISETP.GT.U32.AND P0, PT, R23, 0x7feffffe, PT ;  /* 0x7feffffe1700780c */ /* 0x000fe20003f04070 */
[----:B------:R-:W-:-:S05]  /*0960*/  VIADD R23, R29, 0xffffffff ;  /* 0xffffffff1d177836 */ /* 0x000fca0000000000 */
[----:B------:R-:W-:-:S13]  /*0970*/  ISETP.GT.U32.OR P0, PT, R23, 0x7feffffe, P0 ;  /* 0x7feffffe1700780c */ /* 0x000fda0000704470 */
[----:B------:R-:W-:Y:S05]  /*0980*/  @P0 BRA `(.L_x_24) ;  /* 0x00000000006c0947 */ /* 0x000fea0003800000 */
[----:B------:R-:W-:-:S04]  /*0990*/  LOP3.LUT R22, R9, 0x7ff00000, RZ, 0xc0, !PT ;  /* 0x7ff0000009167812 */ /* 0x000fc800078ec0ff */
[CC--:B------:R-:W-:Y:S02]  /*09a0*/  VIADDMNMX R6, R5.reuse, -R22.reuse, 0xb9600000, !PT ;  /* 0xb960000005067446 */ /* 0x0c0fe40007800916 */
[----:B------:R-:W-:Y:S02]  /*09b0*/  ISETP.GE.U32.AND P0, PT, R5, R22, PT ;  /* 0x000000160500720c */ /* 0x000fe40003f06070 */
[----:B------:R-:W-:Y:S01]  /*09c0*/  VIMNMX R5, PT, PT, R6, 0x46a00000, PT ;  /* 0x46a0000006057848 */ /* 0x000fe20003fe0100 */
[----:B------:R-:W-:Y:S01]  /*09d0*/  IMAD.MOV.U32 R6, RZ, RZ, RZ ;  /* 0x000000ffff067224 */ /* 0x000fe200078e00ff */
[----:B------:R-:W-:-:S05]  /*09e0*/  SEL R28, R28, 0x63400000, !P0 ;  /* 0x634000001c1c7807 */ /* 0x000fca0004000000 */
[----:B------:R-:W-:-:S04]  /*09f0*/  IMAD.IADD R5, R5, 0x1, -R28 ;  /* 0x0000000105057824 */ /* 0x000fc800078e0a1c */
[----:B------:R-:W-:-:S06]  /*0a00*/  VIADD R7, R5, 0x7fe00000 ;  /* 0x7fe0000005077836 */ /* 0x000fcc0000000000 */
[----:B------:R-:W-:-:S10]  /*0a10*/  DMUL R24, R26, R6 ;  /* 0x000000061a187228 */ /* 0x000fd40000000000 */
[----:B------:R-:W-:-:S13]  /*0a20*/  FSETP.GTU.AND P0, PT, |R25|, 1.469367938527859385e-39, PT ;  /* 0x001000001900780b */ /* 0x000fda0003f0c200 */
[----:B------:R-:W-:Y:S05]  /*0a30*/  @P0 BRA `(.L_x_25) ;  /* 0x0000000000940947 */ /* 0x000fea0003800000 */
[----:B------:R-:W-:-:S06]  /*0a40*/  DFMA R10, R26, -R10, R20 ;  /* 0x8000000a1a0a722b */ /* 0x000fcc0000000014 */
[----:B------:R-:W-:-:S04]  /*0a50*/  IMAD.MOV.U32 R10, RZ, RZ, RZ ;  /* 0x000000ffff0a7224 */ /* 0x000fc800078e00ff */
[C---:B------:R-:W-:Y:S02]  /*0a60*/  FSETP.NEU.AND P0, PT, R11.reuse, RZ, PT ;  /* 0x000000ff0b00720b */ /* 0x040fe40003f0d000 */
[----:B------:R-:W-:-:S04]  /*0a70*/  LOP3.LUT R9, R11, 0x80000000, R9, 0x48, !PT ;  /* 0x800000000b097812 */ /* 0x000fc800078e4809 */
[----:B------:R-:W-:-:S07]  /*0a80*/  LOP3.LUT R11, R9, R7, RZ, 0xfc, !PT ;  /* 0x00000007090b7212 */ /* 0x000fce00078efcff */
[----:B------:R-:W-:Y:S05]  /*0a90*/  @!P0 BRA `(.L_x_25) ;  /* 0x00000000007c8947 */ /* 0x000fea0003800000 */
[----:B------:R-:W-:Y:S01]  /*0aa0*/  IMAD.MOV R7, RZ, RZ, -R5 ;  /* 0x000000ffff077224 */ /* 0x000fe200078e0a05 */
[----:B------:R-:W-:Y:S01]  /*0ab0*/  DMUL.RP R10, R26, R10 ;  /* 0x0000000a1a0a7228 */ /* 0x000fe20000008000 */
[----:B------:R-:W-:Y:S01]  /*0ac0*/  IMAD.MOV.U32 R6, RZ, RZ, RZ ;  /* 0x000000ffff067224 */ /* 0x000fe200078e00ff */
[----:B------:R-:W-:-:S05]  /*0ad0*/  IADD3 R5, PT, PT, -R5, -0x43300000, RZ ;  /* 0xbcd0000005057810 */ /* 0x000fca0007ffe1ff */
[----:B------:R-:W-:-:S03]  /*0ae0*/  DFMA R6, R24, -R6, R26 ;  /* 0x800000061806722b */ /* 0x000fc6000000001a */
[----:B------:R-:W-:-:S07]  /*0af0*/  LOP3.LUT R9, R11, R9, RZ, 0x3c, !PT ;  /* 0x000000090b097212 */ /* 0x000fce00078e3cff */
[----:B------:R-:W-:-:S04]  /*0b00*/  FSETP.NEU.AND P0, PT, |R7|, R5, PT ;  /* 0x000000050700720b */ /* 0x000fc80003f0d200 */
[----:B------:R-:W-:Y:S02]  /*0b10*/  FSEL R24, R10, R24, !P0 ;  /* 0x000000180a187208 */ /* 0x000fe40004000000 */
[----:B------:R-:W-:Y:S01]  /*0b20*/  FSEL R25, R9, R25, !P0 ;  /* 0x0000001909197208 */ /* 0x000fe20004000000 */
[----:B------:R-:W-:Y:S06]  /*0b30*/  BRA `(.L_x_25) ;  /* 0x0000000000547947 */ /* 0x000fec0003800000 */
.L_x_24:
[----:B------:R-:W-:-:S14]  /*0b40*/  DSETP.NAN.AND P0, PT, R6, R6, PT ;  /* 0x000000060600722a */ /* 0x000fdc0003f08000 */
[----:B------:R-:W-:Y:S05]  /*0b50*/  @P0 BRA `(.L_x_26) ;  /* 0x0000000000440947 */ /* 0x000fea0003800000 */
[----:B------:R-:W-:-:S14]  /*0b60*/  DSETP.NAN.AND P0, PT, R8, R8, PT ;  /* 0x000000080800722a */ /* 0x000fdc0003f08000 */
[----:B------:R-:W-:Y:S05]  /*0b70*/  @P0 BRA `(.L_x_27) ;  /* 0x0000000000300947 */ /* 0x000fea0003800000 */
[----:B------:R-:W-:Y:S01]  /*0b80*/  ISETP.NE.AND P0, PT, R22, R29, PT ;  /* 0x0000001d1600720c */ /* 0x000fe20003f05270 */
[----:B------:R-:W-:Y:S02]  /*0b90*/  IMAD.MOV.U32 R24, RZ, RZ, 0x0 ;  /* 0x00000000ff187424 */ /* 0x000fe400078e00ff */
[----:B------:R-:W-:-:S10]  /*0ba0*/  IMAD.MOV.U32 R25, RZ, RZ, -0x80000 ;  /* 0xfff80000ff197424 */ /* 0x000fd400078e00ff */
        /* <DEDUP_REMOVED lines=9> */
.L_x_27:
[----:B------:R-:W-:Y:S01]  /*0c40*/  LOP3.LUT R25, R9, 0x80000, RZ, 0xfc, !PT ;  /* 0x0008000009197812 */ /* 0x000fe200078efcff */
[----:B------:R-:W-:Y:S01]  /*0c50*/  IMAD.MOV.U32 R24, RZ, RZ, R8 ;  /* 0x000000ffff187224 */ /* 0x000fe200078e0008 */
[----:B------:R-:W-:Y:S06]  /*0c60*/  BRA `(.L_x_25) ;  /* 0x0000000000087947 */ /* 0x000fec0003800000 */
.L_x_26:
[----:B------:R-:W-:Y:S01]  /*0c70*/  LOP3.LUT R25, R7, 0x80000, RZ, 0xfc, !PT ;  /* 0x0008000007197812 */ /* 0x000fe200078efcff */
[----:B------:R-:W-:-:S07]  /*0c80*/  IMAD.MOV.U32 R24, RZ, RZ, R6 ;  /* 0x000000ffff187224 */ /* 0x000fce00078e0006 */
.L_x_25:
[----:B------:R-:W-:Y:S05]  /*0c90*/  BSYNC.RECONVERGENT B1 ;  /* 0x0000000000017941 */ /* 0x000fea0003800200 */
.L_x_23:
[----:B------:R-:W-:Y:S02]  /*0ca0*/  IMAD.MOV.U32 R6, RZ, RZ, R0 ;  /* 0x000000ffff067224 */ /* 0x000fe400078e0000 */
[----:B------:R-:W-:-:S04]  /*0cb0*/  IMAD.MOV.U32 R7, RZ, RZ, 0x0 ;  /* 0x00000000ff077424 */ /* 0x000fc800078e00ff */
[----:B------:R-:W-:Y:S05]  /*0cc0*/  RET.REL.NODEC R6 `(_Z12kernelCalcMuPdS_iiddddi) ;  /* 0xfffffff006cc7950 */ /* 0x000fea0003c3ffff */
.L_x_28:
        /* <DEDUP_REMOVED lines=11> */
.L_x_30:


//--------------------- .nv.shared.reserved.0     --------------------------
	.section	.nv.shared.reserved.0,"aw",@nobits
	.weak		__nv_reservedSMEM_offset_0_alias
	.size		__nv_reservedSMEM_offset_0_alias, 0, 64
	.other		__nv_reservedSMEM_offset_0_alias,@"STO_CUDA_RESERVED_SHARED STV_DEFAULT"
__nv_reservedSMEM_offset_0_alias:
	.zero		0
	.zero		64


//--------------------- .nv.constant0._Z12kernelUpdPhiPdS_iii --------------------------
	.section	.nv.constant0._Z12kernelUpdPhiPdS_iii,"a",@progbits
	.sectionflags	@""
	.align	4
.nv.constant0._Z12kernelUpdPhiPdS_iii:
	.zero		924


//--------------------- .nv.constant0._Z12kernelCalComPdS_S_iiddddi --------------------------
	.section	.nv.constant0._Z12kernelCalComPdS_S_iiddddi,"a",@progbits
	.sectionflags	@""
	.align	4
.nv.constant0._Z12kernelCalComPdS_S_iiddddi:
	.zero		964


//--------------------- .nv.constant0._Z12kernelCalcMuPdS_iiddddi --------------------------
	.section	.nv.constant0._Z12kernelCalcMuPdS_iiddddi,"a",@progbits
	.sectionflags	@""
	.align	4
.nv.constant0._Z12kernelCalcMuPdS_iiddddi:
	.zero		956


//--------------------- SYMBOLS --------------------------

	.type		.nv.reservedSmem.offset0,@object
	.size		.nv.reservedSmem.offset0,0x4
